	.target	sm_100

	.elftype	@"ET_EXEC"


//--------------------- .note.nv.tkinfo           --------------------------
	.section	.note.nv.tkinfo,"",@"SHT_NOTE"
	.sectionflags	@"SHF_NOTE_NV_TKINFO"
	.tkinfo
        /*0018*/ 	.word	0x00000081
        /*0030*/ 	.string	""
        /*0030*/ 	.string	"ptxas"
        /*0030*/ 	.string	"Cuda compilation tools, release 12.9, V12.9.86"
        /*0030*/ 	.string	"Build cuda_12.9.r12.9/compiler.36037853_0"
        /*0030*/ 	.string	"-regUsageLevel 10 -arch sm_100f -m 64 "



//--------------------- .note.nv.cuver            --------------------------
	.section	.note.nv.cuver,"",@"SHT_NOTE"
	.sectionflags	@"SHF_NOTE_NV_CUVER"
        /*0018*/ 	.short	0x0001
        /*001a*/ 	.short	0x0064
        /*001c*/ 	.short	0x0001
        /*001e*/ 	.short	0x0000
        /*0020*/ 	.short	0x0001
        /*0022*/ 	.short	0x0000


//--------------------- .nv.info                  --------------------------
	.section	.nv.info,"",@"SHT_CUDA_INFO"
	.align	4


	//----- nvinfo : EIATTR_REGCOUNT
	.align		4
        /*0000*/ 	.byte	0x04, 0x2f
        /*0002*/ 	.short	(.L_15 - .L_14)
	.align		4
.L_14:
        /*0004*/ 	.word	index@(_ZN9deep_gemm24sm100_fp8_gemm_1d1d_implILN4cute4UMMA5MajorE0ELS3_0ELj0ELj4096ELj7168ELj128ELj224ELj128ELj64ELj128ELj128ELj64ELj4ELj128ELj128ELj1ELb0ELj138ELNS_8GemmTypeE1ELb0EN7cutlass10bfloat16_tENS_16EpilogueIdentityEEEvPijjj14CUtensorMap_stS9_S9_S9_S9_)
        /*0008*/ 	.word	0x00000038


	//----- nvinfo : EIATTR_FRAME_SIZE
	.align		4
.L_15:
        /*000c*/ 	.byte	0x04, 0x11
        /*000e*/ 	.short	(.L_17 - .L_16)
	.align		4
.L_16:
        /*0010*/ 	.word	index@($__internal_3_$__cuda_sm20_div_u16)
        /*0014*/ 	.word	0x00000000


	//----- nvinfo : EIATTR_FRAME_SIZE
	.align		4
.L_17:
        /*0018*/ 	.byte	0x04, 0x11
        /*001a*/ 	.short	(.L_19 - .L_18)
	.align		4
.L_18:
        /*001c*/ 	.word	index@($__internal_2_$__cuda_sm10x_tcgen05_guardrail_trap_unallocated_columns_being_dealloced)
        /*0020*/ 	.word	0x00000000


	//----- nvinfo : EIATTR_FRAME_SIZE
	.align		4
.L_19:
        /*0024*/ 	.byte	0x04, 0x11
        /*0026*/ 	.short	(.L_21 - .L_20)
	.align		4
.L_20:
        /*0028*/ 	.word	index@($__internal_1_$__cuda_sm10x_tcgen05_guardrail_trap_phase_invalid_during_alloc)
        /*002c*/ 	.word	0x00000000


	//----- nvinfo : EIATTR_FRAME_SIZE
	.align		4
.L_21:
        /*0030*/ 	.byte	0x04, 0x11
        /*0032*/ 	.short	(.L_23 - .L_22)
	.align		4
.L_22:
        /*0034*/ 	.word	index@($__internal_0_$__cuda_sm10x_tcgen05_guardrail_trap_col_being_dealloced_not_returned_by_alloc)
        /*0038*/ 	.word	0x00000000


	//----- nvinfo : EIATTR_FRAME_SIZE
	.align		4
.L_23:
        /*003c*/ 	.byte	0x04, 0x11
        /*003e*/ 	.short	(.L_25 - .L_24)
	.align		4
.L_24:
        /*0040*/ 	.word	index@(_ZN9deep_gemm24sm100_fp8_gemm_1d1d_implILN4cute4UMMA5MajorE0ELS3_0ELj0ELj4096ELj7168ELj128ELj224ELj128ELj64ELj128ELj128ELj64ELj4ELj128ELj128ELj1ELb0ELj138ELNS_8GemmTypeE1ELb0EN7cutlass10bfloat16_tENS_16EpilogueIdentityEEEvPijjj14CUtensorMap_stS9_S9_S9_S9_)
        /*0044*/ 	.word	0x00000000


	//----- nvinfo : EIATTR_MIN_STACK_SIZE
	.align		4
.L_25:
        /*0048*/ 	.byte	0x04, 0x12
        /*004a*/ 	.short	(.L_27 - .L_26)
	.align		4
.L_26:
        /*004c*/ 	.word	index@(_ZN9deep_gemm24sm100_fp8_gemm_1d1d_implILN4cute4UMMA5MajorE0ELS3_0ELj0ELj4096ELj7168ELj128ELj224ELj128ELj64ELj128ELj128ELj64ELj4ELj128ELj128ELj1ELb0ELj138ELNS_8GemmTypeE1ELb0EN7cutlass10bfloat16_tENS_16EpilogueIdentityEEEvPijjj14CUtensorMap_stS9_S9_S9_S9_)
        /*0050*/ 	.word	0x00000000
.L_27:


//--------------------- .nv.info._ZN9deep_gemm24sm100_fp8_gemm_1d1d_implILN4cute4UMMA5MajorE0ELS3_0ELj0ELj4096ELj7168ELj128ELj224ELj128ELj64ELj128ELj128ELj64ELj4ELj128ELj128ELj1ELb0ELj138ELNS_8GemmTypeE1ELb0EN7cutlass10bfloat16_tENS_16EpilogueIdentityEEEvPijjj14CUtensorMap_stS9_S9_S9_S9_ --------------------------
	.section	.nv.info._ZN9deep_gemm24sm100_fp8_gemm_1d1d_implILN4cute4UMMA5MajorE0ELS3_0ELj0ELj4096ELj7168ELj128ELj224ELj128ELj64ELj128ELj128ELj64ELj4ELj128ELj128ELj1ELb0ELj138ELNS_8GemmTypeE1ELb0EN7cutlass10bfloat16_tENS_16EpilogueIdentityEEEvPijjj14CUtensorMap_stS9_S9_S9_S9_,"",@"SHT_CUDA_INFO"
	.sectionflags	@""
	.align	4


	//----- nvinfo : EIATTR_CUDA_API_VERSION
	.align		4
        /*0000*/ 	.byte	0x04, 0x37
        /*0002*/ 	.short	(.L_29 - .L_28)
.L_28:
        /*0004*/ 	.word	0x00000081


	//----- nvinfo : EIATTR_KPARAM_INFO
	.align		4
.L_29:
        /*0008*/ 	.byte	0x04, 0x17
        /*000a*/ 	.short	(.L_31 - .L_30)
.L_30:
        /*000c*/ 	.word	0x00000000
        /*0010*/ 	.short	0x0008
        /*0012*/ 	.short	0x0240
        /*0014*/ 	.byte	0x00, 0xf0, 0x01, 0x02


	//----- nvinfo : EIATTR_KPARAM_INFO
	.align		4
.L_31:
        /*0018*/ 	.byte	0x04, 0x17
        /*001a*/ 	.short	(.L_33 - .L_32)
.L_32:
        /*001c*/ 	.word	0x00000000
        /*0020*/ 	.short	0x0007
        /*0022*/ 	.short	0x01c0
        /*0024*/ 	.byte	0x00, 0xf0, 0x01, 0x02


	//----- nvinfo : EIATTR_KPARAM_INFO
	.align		4
.L_33:
        /*0028*/ 	.byte	0x04, 0x17
        /*002a*/ 	.short	(.L_35 - .L_34)
.L_34:
        /*002c*/ 	.word	0x00000000
        /*0030*/ 	.short	0x0006
        /*0032*/ 	.short	0x0140
        /*0034*/ 	.byte	0x00, 0xf0, 0x01, 0x02


	//----- nvinfo : EIATTR_KPARAM_INFO
	.align		4
.L_35:
        /*0038*/ 	.byte	0x04, 0x17
        /*003a*/ 	.short	(.L_37 - .L_36)
.L_36:
        /*003c*/ 	.word	0x00000000
        /*0040*/ 	.short	0x0005
        /*0042*/ 	.short	0x00c0
        /*0044*/ 	.byte	0x00, 0xf0, 0x01, 0x02


	//----- nvinfo : EIATTR_KPARAM_INFO
	.align		4
.L_37:
        /*0048*/ 	.byte	0x04, 0x17
        /*004a*/ 	.short	(.L_39 - .L_38)
.L_38:
        /*004c*/ 	.word	0x00000000
        /*0050*/ 	.short	0x0004
        /*0052*/ 	.short	0x0040
        /*0054*/ 	.byte	0x00, 0xf0, 0x01, 0x02


	//----- nvinfo : EIATTR_KPARAM_INFO
	.align		4
.L_39:
        /*0058*/ 	.byte	0x04, 0x17
        /*005a*/ 	.short	(.L_41 - .L_40)
.L_40:
        /*005c*/ 	.word	0x00000000
        /*0060*/ 	.short	0x0003
        /*0062*/ 	.short	0x0010
        /*0064*/ 	.byte	0x00, 0xf0, 0x11, 0x00


	//----- nvinfo : EIATTR_KPARAM_INFO
	.align		4
.L_41:
        /*0068*/ 	.byte	0x04, 0x17
        /*006a*/ 	.short	(.L_43 - .L_42)
.L_42:
        /*006c*/ 	.word	0x00000000
        /*0070*/ 	.short	0x0002
        /*0072*/ 	.short	0x000c
        /*0074*/ 	.byte	0x00, 0xf0, 0x11, 0x00


	//----- nvinfo : EIATTR_KPARAM_INFO
	.align		4
.L_43:
        /*0078*/ 	.byte	0x04, 0x17
        /*007a*/ 	.short	(.L_45 - .L_44)
.L_44:
        /*007c*/ 	.word	0x00000000
        /*0080*/ 	.short	0x0001
        /*0082*/ 	.short	0x0008
        /*0084*/ 	.byte	0x00, 0xf0, 0x11, 0x00


	//----- nvinfo : EIATTR_KPARAM_INFO
	.align		4
.L_45:
        /*0088*/ 	.byte	0x04, 0x17
        /*008a*/ 	.short	(.L_47 - .L_46)
.L_46:
        /*008c*/ 	.word	0x00000000
        /*0090*/ 	.short	0x0000
        /*0092*/ 	.short	0x0000
        /*0094*/ 	.byte	0x00, 0xf5, 0x21, 0x00


	//----- nvinfo : EIATTR_AT_ENTRY_FRAGMENTS
	.align		4
.L_47:
        /*0098*/ 	.byte	0x04, 0x4f
        /*009a*/ 	.short	(.L_49 - .L_48)


	//   ....[0]....
.L_48:
        /*009c*/ 	.word	0x00000004


	//----- nvinfo : EIATTR_RESERVED_SMEM_USED
	.align		4
.L_49:
        /*00a0*/ 	.byte	0x01, 0x41
	.zero		2


	//----- nvinfo : EIATTR_SPARSE_MMA_MASK
	.align		4
        /*00a4*/ 	.byte	0x03, 0x50
        /*00a6*/ 	.short	0x0000


	//----- nvinfo : EIATTR_TCGEN05_1CTA_USED
	.align		4
        /*00a8*/ 	.byte	0x01, 0x51
	.zero		2


	//----- nvinfo : EIATTR_MAXREG_COUNT
	.align		4
        /*00ac*/ 	.byte	0x03, 0x1b
        /*00ae*/ 	.short	0x00ff


	//----- nvinfo : EIATTR_NUM_BARRIERS
	.align		4
        /*00b0*/ 	.byte	0x02, 0x4c
        /*00b2*/ 	.byte	0x09
	.zero		1


	//----- nvinfo : EIATTR_INT_WARP_WIDE_INSTR_OFFSETS
	.align		4
        /*00b4*/ 	.byte	0x04, 0x31
        /*00b6*/ 	.short	(.L_51 - .L_50)


	//   ....[0]....
.L_50:
        /*00b8*/ 	.word	0x00004010


	//   ....[1]....
        /*00bc*/ 	.word	0x00004030


	//----- nvinfo : EIATTR_COOP_GROUP_MASK_REGIDS
	.align		4
.L_51:
        /*00c0*/ 	.byte	0x04, 0x29
        /*00c2*/ 	.short	(.L_53 - .L_52)


	//   ....[0]....
.L_52:
        /*00c4*/ 	.word	0xffffffff


	//   ....[1]....
        /*00c8*/ 	.word	0xffffffff


	//   ....[2]....
        /*00cc*/ 	.word	0xffffffff


	//   ....[3]....
        /*00d0*/ 	.word	0xffffffff


	//   ....[4]....
        /*00d4*/ 	.word	0xffffffff


	//   ....[5]....
        /*00d8*/ 	.word	0xffffffff


	//   ....[6]....
        /*00dc*/ 	.word	0xffffffff


	//   ....[7]....
        /*00e0*/ 	.word	0xffffffff


	//   ....[8]....
        /*00e4*/ 	.word	0xffffffff


	//   ....[9]....
        /*00e8*/ 	.word	0xffffffff


	//   ....[10]....
        /*00ec*/ 	.word	0xffffffff


	//   ....[11]....
        /*00f0*/ 	.word	0xffffffff


	//   ....[12]....
        /*00f4*/ 	.word	0xffffffff


	//   ....[13]....
        /*00f8*/ 	.word	0xffffffff


	//----- nvinfo : EIATTR_COOP_GROUP_INSTR_OFFSETS
	.align		4
.L_53:
        /*00fc*/ 	.byte	0x04, 0x28
        /*00fe*/ 	.short	(.L_55 - .L_54)


	//   ....[0]....
.L_54:
        /*0100*/ 	.word	0x00000030


	//   ....[1]....
        /*0104*/ 	.word	0x00000470


	//   ....[2]....
        /*0108*/ 	.word	0x00000730


	//   ....[3]....
        /*010c*/ 	.word	0x00000b70


	//   ....[4]....
        /*0110*/ 	.word	0x00000c20


	//   ....[5]....
        /*0114*/ 	.word	0x00000cd0


	//   ....[6]....
        /*0118*/ 	.word	0x000012c0


	//   ....[7]....
        /*011c*/ 	.word	0x000012e0


	//   ....[8]....
        /*0120*/ 	.word	0x00001300


	//   ....[9]....
        /*0124*/ 	.word	0x00001550


	//   ....[10]....
        /*0128*/ 	.word	0x00001580


	//   ....[11]....
        /*012c*/ 	.word	0x000015c0


	//   ....[12]....
        /*0130*/ 	.word	0x00003f30


	//   ....[13]....
        /*0134*/ 	.word	0x000040f0


	//----- nvinfo : EIATTR_VRC_CTA_INIT_COUNT
	.align		4
.L_55:
        /*0138*/ 	.byte	0x02, 0x4a
        /*013a*/ 	.byte	0x80
	.zero		1


	//----- nvinfo : EIATTR_MBARRIER_INSTR_OFFSETS
	.align		4
        /*013c*/ 	.byte	0x04, 0x39
        /*013e*/ 	.short	(.L_57 - .L_56)


	//   ....[0]....
.L_56:
        /*0140*/ 	.word	0x00000330
        /*0144*/ 	.word	0x000000ff
        /*0148*/ 	.word	0x00031800
        /*014c*/ 	.short	0x0100
        /*014e*/ 	.byte	0x05
	.zero		1


	//   ....[1]....
        /*0150*/ 	.word	0x00000340
        /*0154*/ 	.word	0x000000ff
        /*0158*/ 	.word	0x00031820
        /*015c*/ 	.short	0x0100
        /*015e*/ 	.byte	0x05
	.zero		1


	//   ....[2]....
        /*0160*/ 	.word	0x00000350
        /*0164*/ 	.word	0x000000ff
        /*0168*/ 	.word	0x00031840
        /*016c*/ 	.short	0x0100
        /*016e*/ 	.byte	0x05
	.zero		1


	//   ....[3]....
        /*0170*/ 	.word	0x00000360
        /*0174*/ 	.word	0x000000ff
        /*0178*/ 	.word	0x00031808
        /*017c*/ 	.short	0x0100
        /*017e*/ 	.byte	0x05
	.zero		1


	//   ....[4]....
        /*0180*/ 	.word	0x00000370
        /*0184*/ 	.word	0x000000ff
        /*0188*/ 	.word	0x00031828
        /*018c*/ 	.short	0x0100
        /*018e*/ 	.byte	0x05
	.zero		1


	//   ....[5]....
        /*0190*/ 	.word	0x00000380
        /*0194*/ 	.word	0x000000ff
        /*0198*/ 	.word	0x00031848
        /*019c*/ 	.short	0x0100
        /*019e*/ 	.byte	0x05
	.zero		1


	//   ....[6]....
        /*01a0*/ 	.word	0x00000390
        /*01a4*/ 	.word	0x000000ff
        /*01a8*/ 	.word	0x00031810
        /*01ac*/ 	.short	0x0100
        /*01ae*/ 	.byte	0x05
	.zero		1


	//   ....[7]....
        /*01b0*/ 	.word	0x000003a0
        /*01b4*/ 	.word	0x000000ff
        /*01b8*/ 	.word	0x00031830
        /*01bc*/ 	.short	0x0100
        /*01be*/ 	.byte	0x05
	.zero		1


	//   ....[8]....
        /*01c0*/ 	.word	0x000003b0
        /*01c4*/ 	.word	0x000000ff
        /*01c8*/ 	.word	0x00031850
        /*01cc*/ 	.short	0x0100
        /*01ce*/ 	.byte	0x05
	.zero		1


	//   ....[9]....
        /*01d0*/ 	.word	0x000003c0
        /*01d4*/ 	.word	0x000000ff
        /*01d8*/ 	.word	0x00031818
        /*01dc*/ 	.short	0x0100
        /*01de*/ 	.byte	0x05
	.zero		1


	//   ....[10]....
        /*01e0*/ 	.word	0x000003d0
        /*01e4*/ 	.word	0x000000ff
        /*01e8*/ 	.word	0x00031838
        /*01ec*/ 	.short	0x0100
        /*01ee*/ 	.byte	0x05
	.zero		1


	//   ....[11]....
        /*01f0*/ 	.word	0x000003e0
        /*01f4*/ 	.word	0x000000ff
        /*01f8*/ 	.word	0x00031858
        /*01fc*/ 	.short	0x0100
        /*01fe*/ 	.byte	0x05
	.zero		1


	//   ....[12]....
        /*0200*/ 	.word	0x000003f0
        /*0204*/ 	.word	0x000000ff
        /*0208*/ 	.word	0x00031860
        /*020c*/ 	.short	0x0100
        /*020e*/ 	.byte	0x05
	.zero		1


	//   ....[13]....
        /*0210*/ 	.word	0x00000400
        /*0214*/ 	.word	0x000000ff
        /*0218*/ 	.word	0x00031870
        /*021c*/ 	.short	0x0100
        /*021e*/ 	.byte	0x05
	.zero		1


	//   ....[14]....
        /*0220*/ 	.word	0x00000410
        /*0224*/ 	.word	0x000000ff
        /*0228*/ 	.word	0x00031868
        /*022c*/ 	.short	0x0100
        /*022e*/ 	.byte	0x05
	.zero		1


	//   ....[15]....
        /*0230*/ 	.word	0x00000420
        /*0234*/ 	.word	0x000000ff
        /*0238*/ 	.word	0x00031878
        /*023c*/ 	.short	0x0100
        /*023e*/ 	.byte	0x05
	.zero		1


	//   ....[16]....
        /*0240*/ 	.word	0x00000a20
        /*0244*/ 	.word	0x00000002
        /*0248*/ 	.word	0x00031800
        /*024c*/ 	.short	0x010a
        /*024e*/ 	.byte	0xff
	.zero		1


	//   ....[17]....
        /*0250*/ 	.word	0x00000db0
        /*0254*/ 	.word	0x00000002
        /*0258*/ 	.word	0x00000000
        /*025c*/ 	.short	0x0101
        /*025e*/ 	.byte	0xff
	.zero		1


	//   ....[18]....
        /*0260*/ 	.word	0x000010d0
        /*0264*/ 	.word	0x00000000
        /*0268*/ 	.word	0x00031870
        /*026c*/ 	.short	0x010a
        /*026e*/ 	.byte	0x08
	.zero		1


	//   ....[19]....
        /*0270*/ 	.word	0x00001150
        /*0274*/ 	.word	0x000000ff
        /*0278*/ 	.word	0x00031840
        /*027c*/ 	.short	0x010a
        /*027e*/ 	.byte	0x0a
	.zero		1


	//   ....[20]....
        /*0280*/ 	.word	0x00001520
        /*0284*/ 	.word	0x000000ff
        /*0288*/ 	.word	0x00031840
        /*028c*/ 	.short	0x010a
        /*028e*/ 	.byte	0x0d
	.zero		1


	//   ....[21]....
        /*0290*/ 	.word	0x00001b20
        /*0294*/ 	.word	0x00000008
        /*0298*/ 	.word	0x00031820
        /*029c*/ 	.short	0x010a
        /*029e*/ 	.byte	0xff
	.zero		1


	//   ....[22]....
        /*02a0*/ 	.word	0x00001e60
        /*02a4*/ 	.word	0x00000008
        /*02a8*/ 	.word	0x00031828
        /*02ac*/ 	.short	0x010a
        /*02ae*/ 	.byte	0xff
	.zero		1


	//   ....[23]....
        /*02b0*/ 	.word	0x00001fc0
        /*02b4*/ 	.word	0x00000008
        /*02b8*/ 	.word	0x00031830
        /*02bc*/ 	.short	0x010a
        /*02be*/ 	.byte	0xff
	.zero		1


	//   ....[24]....
        /*02c0*/ 	.word	0x00002110
        /*02c4*/ 	.word	0x00000008
        /*02c8*/ 	.word	0x00031838
        /*02cc*/ 	.short	0x010a
        /*02ce*/ 	.byte	0xff
	.zero		1


	//   ....[25]....
        /*02d0*/ 	.word	0x000025f0
        /*02d4*/ 	.word	0x00000002
        /*02d8*/ 	.word	0x00031860
        /*02dc*/ 	.short	0x010a
        /*02de*/ 	.byte	0xff
	.zero		1


	//   ....[26]....
        /*02e0*/ 	.word	0x00003db0
        /*02e4*/ 	.word	0x00000002
        /*02e8*/ 	.word	0x00000000
        /*02ec*/ 	.short	0x0101
        /*02ee*/ 	.byte	0xff
	.zero		1


	//   ....[27]....
        /*02f0*/ 	.word	0x00004120
        /*02f4*/ 	.word	0x00000002
        /*02f8*/ 	.word	0x00031800
        /*02fc*/ 	.short	0x010a
        /*02fe*/ 	.byte	0xff
	.zero		1


	//   ....[28]....
        /*0300*/ 	.word	0x000041a0
        /*0304*/ 	.word	0x00000000
        /*0308*/ 	.word	0x00031870
        /*030c*/ 	.short	0x010a
        /*030e*/ 	.byte	0xff
	.zero		1


	//   ....[29]....
        /*0310*/ 	.word	0x00004210
        /*0314*/ 	.word	0x00000002
        /*0318*/ 	.word	0x00031840
        /*031c*/ 	.short	0x010a
        /*031e*/ 	.byte	0xff
	.zero		1


	//   ....[30]....
        /*0320*/ 	.word	0x00004280
        /*0324*/ 	.word	0x00000002
        /*0328*/ 	.word	0x00031840
        /*032c*/ 	.short	0x010a
        /*032e*/ 	.byte	0xff
	.zero		1


	//   ....[31]....
        /*0330*/ 	.word	0x000042f0
        /*0334*/ 	.word	0x00000008
        /*0338*/ 	.word	0x00031820
        /*033c*/ 	.short	0x010a
        /*033e*/ 	.byte	0xff
	.zero		1


	//   ....[32]....
        /*0340*/ 	.word	0x00004360
        /*0344*/ 	.word	0x00000008
        /*0348*/ 	.word	0x00031828
        /*034c*/ 	.short	0x010a
        /*034e*/ 	.byte	0xff
	.zero		1


	//   ....[33]....
        /*0350*/ 	.word	0x000043d0
        /*0354*/ 	.word	0x00000008
        /*0358*/ 	.word	0x00031830
        /*035c*/ 	.short	0x010a
        /*035e*/ 	.byte	0xff
	.zero		1


	//   ....[34]....
        /*0360*/ 	.word	0x00004440
        /*0364*/ 	.word	0x00000008
        /*0368*/ 	.word	0x00031838
        /*036c*/ 	.short	0x010a
        /*036e*/ 	.byte	0xff
	.zero		1


	//   ....[35]....
        /*0370*/ 	.word	0x000044a0
        /*0374*/ 	.word	0x00000002
        /*0378*/ 	.word	0x00031860
        /*037c*/ 	.short	0x010a
        /*037e*/ 	.byte	0xff
	.zero		1


	//----- nvinfo : EIATTR_NUM_MBARRIERS
	.align		4
.L_57:
        /*0380*/ 	.byte	0x03, 0x38
        /*0382*/ 	.short	0x0010


	//----- nvinfo : EIATTR_EXIT_INSTR_OFFSETS
	.align		4
        /*0384*/ 	.byte	0x04, 0x1c
        /*0386*/ 	.short	(.L_59 - .L_58)


	//   ....[0]....
.L_58:
        /*0388*/ 	.word	0x00000830


	//   ....[1]....
        /*038c*/ 	.word	0x00000e10


	//   ....[2]....
        /*0390*/ 	.word	0x00000ef0


	//   ....[3]....
        /*0394*/ 	.word	0x00001840


	//   ....[4]....
        /*0398*/ 	.word	0x000018b0


	//   ....[5]....
        /*039c*/ 	.word	0x000022a0


	//   ....[6]....
        /*03a0*/ 	.word	0x00002300


	//   ....[7]....
        /*03a4*/ 	.word	0x00003f10


	//   ....[8]....
        /*03a8*/ 	.word	0x00004100


	//----- nvinfo : EIATTR_MAX_THREADS
	.align		4
.L_59:
        /*03ac*/ 	.byte	0x04, 0x05
        /*03ae*/ 	.short	(.L_61 - .L_60)
.L_60:
        /*03b0*/ 	.word	0x00000100
        /*03b4*/ 	.word	0x00000001
        /*03b8*/ 	.word	0x00000001


	//----- nvinfo : EIATTR_CRS_STACK_SIZE
	.align		4
.L_61:
        /*03bc*/ 	.byte	0x04, 0x1e
        /*03be*/ 	.short	(.L_63 - .L_62)
.L_62:
        /*03c0*/ 	.word	0x00000000


	//----- nvinfo : EIATTR_CBANK_PARAM_SIZE
	.align		4
.L_63:
        /*03c4*/ 	.byte	0x03, 0x19
        /*03c6*/ 	.short	0x02c0


	//----- nvinfo : EIATTR_PARAM_CBANK
	.align		4
        /*03c8*/ 	.byte	0x04, 0x0a
        /*03ca*/ 	.short	(.L_65 - .L_64)
	.align		4
.L_64:
        /*03cc*/ 	.word	index@(.nv.constant0._ZN9deep_gemm24sm100_fp8_gemm_1d1d_implILN4cute4UMMA5MajorE0ELS3_0ELj0ELj4096ELj7168ELj128ELj224ELj128ELj64ELj128ELj128ELj64ELj4ELj128ELj128ELj1ELb0ELj138ELNS_8GemmTypeE1ELb0EN7cutlass10bfloat16_tENS_16EpilogueIdentityEEEvPijjj14CUtensorMap_stS9_S9_S9_S9_)
        /*03d0*/ 	.short	0x0380
        /*03d2*/ 	.short	0x02c0


	//----- nvinfo : EIATTR_SW_WAR
	.align		4
.L_65:
        /*03d4*/ 	.byte	0x04, 0x36
        /*03d6*/ 	.short	(.L_67 - .L_66)
.L_66:
        /*03d8*/ 	.word	0x00000008
.L_67:


//--------------------- .nv.compat                --------------------------
	.section	.nv.compat,"",@"SHT_CUDA_COMPAT_INFO"
	.align	4
        /*0000*/ 	.byte	0x02, 0x02, 0x02, 0x00, 0x02, 0x05, 0x05, 0x00, 0x02, 0x03, 0x01, 0x00, 0x02, 0x06, 0x01, 0x00


//--------------------- .nv.callgraph             --------------------------
	.section	.nv.callgraph,"",@"SHT_CUDA_CALLGRAPH"
	.align	4
	.sectionentsize	8
	.align		4
        /*0000*/ 	.word	0x00000000
	.align		4
        /*0004*/ 	.word	0xffffffff
	.align		4
        /*0008*/ 	.word	0x00000000
	.align		4
        /*000c*/ 	.word	0xfffffffe
	.align		4
        /*0010*/ 	.word	0x00000000
	.align		4
        /*0014*/ 	.word	0xfffffffd
	.align		4
        /*0018*/ 	.word	0x00000000
	.align		4
        /*001c*/ 	.word	0xfffffffc


//--------------------- .nv.constant4             --------------------------
	.section	.nv.constant4,"a",@progbits
	.align	8
	.align		8
.nv.constant4:
        /*0000*/ 	.dword	_ZN47_INTERNAL_7379e481_9_kernel_cu_31d707c9_28922924cuda3std3__45__cpo5beginE
	.align		8
        /*0008*/ 	.dword	_ZN47_INTERNAL_7379e481_9_kernel_cu_31d707c9_28922924cuda3std3__45__cpo3endE
	.align		8
        /*0010*/ 	.dword	_ZN47_INTERNAL_7379e481_9_kernel_cu_31d707c9_28922924cuda3std3__45__cpo6cbeginE
	.align		8
        /*0018*/ 	.dword	_ZN47_INTERNAL_7379e481_9_kernel_cu_31d707c9_28922924cuda3std3__45__cpo4cendE
	.align		8
        /*0020*/ 	.dword	_ZN47_INTERNAL_7379e481_9_kernel_cu_31d707c9_28922924cuda3std3__449_GLOBAL__N__7379e481_9_kernel_cu_31d707c9_28922926ignoreE
	.align		8
        /*0028*/ 	.dword	_ZN47_INTERNAL_7379e481_9_kernel_cu_31d707c9_28922924cuda3std3__419piecewise_constructE
	.align		8
        /*0030*/ 	.dword	_ZN47_INTERNAL_7379e481_9_kernel_cu_31d707c9_28922924cuda3std3__48in_placeE
	.align		8
        /*0038*/ 	.dword	_ZN47_INTERNAL_7379e481_9_kernel_cu_31d707c9_28922924cuda3std6ranges3__45__cpo4swapE
	.align		8
        /*0040*/ 	.dword	_ZN47_INTERNAL_7379e481_9_kernel_cu_31d707c9_28922924cuda3std6ranges3__45__cpo9iter_moveE
	.align		8
        /*0048*/ 	.dword	_ZN47_INTERNAL_7379e481_9_kernel_cu_31d707c9_28922924cute7productE
	.align		8
        /*0050*/ 	.dword	_ZN47_INTERNAL_7379e481_9_kernel_cu_31d707c9_28922924cute1_E


//--------------------- .text._ZN9deep_gemm24sm100_fp8_gemm_1d1d_implILN4cute4UMMA5MajorE0ELS3_0ELj0ELj4096ELj7168ELj128ELj224ELj128ELj64ELj128ELj128ELj64ELj4ELj128ELj128ELj1ELb0ELj138ELNS_8GemmTypeE1ELb0EN7cutlass10bfloat16_tENS_16EpilogueIdentityEEEvPijjj14CUtensorMap_stS9_S9_S9_S9_ --------------------------
	.section	.text._ZN9deep_gemm24sm100_fp8_gemm_1d1d_implILN4cute4UMMA5MajorE0ELS3_0ELj0ELj4096ELj7168ELj128ELj224ELj128ELj64ELj128ELj128ELj64ELj4ELj128ELj128ELj1ELb0ELj138ELNS_8GemmTypeE1ELb0EN7cutlass10bfloat16_tENS_16EpilogueIdentityEEEvPijjj14CUtensorMap_stS9_S9_S9_S9_,"ax",@progbits
	.align	128
        .global         _ZN9deep_gemm24sm100_fp8_gemm_1d1d_implILN4cute4UMMA5MajorE0ELS3_0ELj0ELj4096ELj7168ELj128ELj224ELj128ELj64ELj128ELj128ELj64ELj4ELj128ELj128ELj1ELb0ELj138ELNS_8GemmTypeE1ELb0EN7cutlass10bfloat16_tENS_16EpilogueIdentityEEEvPijjj14CUtensorMap_stS9_S9_S9_S9_
        .type           _ZN9deep_gemm24sm100_fp8_gemm_1d1d_implILN4cute4UMMA5MajorE0ELS3_0ELj0ELj4096ELj7168ELj128ELj224ELj128ELj64ELj128ELj128ELj64ELj4ELj128ELj128ELj1ELb0ELj138ELNS_8GemmTypeE1ELb0EN7cutlass10bfloat16_tENS_16EpilogueIdentityEEEvPijjj14CUtensorMap_stS9_S9_S9_S9_,@function
        .size           _ZN9deep_gemm24sm100_fp8_gemm_1d1d_implILN4cute4UMMA5MajorE0ELS3_0ELj0ELj4096ELj7168ELj128ELj224ELj128ELj64ELj128ELj128ELj64ELj4ELj128ELj128ELj1ELb0ELj138ELNS_8GemmTypeE1ELb0EN7cutlass10bfloat16_tENS_16EpilogueIdentityEEEvPijjj14CUtensorMap_stS9_S9_S9_S9_,(.L_x_81 - _ZN9deep_gemm24sm100_fp8_gemm_1d1d_implILN4cute4UMMA5MajorE0ELS3_0ELj0ELj4096ELj7168ELj128ELj224ELj128ELj64ELj128ELj128ELj64ELj4ELj128ELj128ELj1ELb0ELj138ELNS_8GemmTypeE1ELb0EN7cutlass10bfloat16_tENS_16EpilogueIdentityEEEvPijjj14CUtensorMap_stS9_S9_S9_S9_)
        .other          _ZN9deep_gemm24sm100_fp8_gemm_1d1d_implILN4cute4UMMA5MajorE0ELS3_0ELj0ELj4096ELj7168ELj128ELj224ELj128ELj64ELj128ELj128ELj64ELj4ELj128ELj128ELj1ELb0ELj138ELNS_8GemmTypeE1ELb0EN7cutlass10bfloat16_tENS_16EpilogueIdentityEEEvPijjj14CUtensorMap_stS9_S9_S9_S9_,@"STO_CUDA_ENTRY STV_DEFAULT"
_ZN9deep_gemm24sm100_fp8_gemm_1d1d_implILN4cute4UMMA5MajorE0ELS3_0ELj0ELj4096ELj7168ELj128ELj224ELj128ELj64ELj128ELj128ELj64ELj4ELj128ELj128ELj1ELb0ELj138ELNS_8GemmTypeE1ELb0EN7cutlass10bfloat16_tENS_16EpilogueIdentityEEEvPijjj14CUtensorMap_stS9_S9_S9_S9_:
.text._ZN9deep_gemm24sm100_fp8_gemm_1d1d_implILN4cute4UMMA5MajorE0ELS3_0ELj0ELj4096ELj7168ELj128ELj224ELj128ELj64ELj128ELj128ELj64ELj4ELj128ELj128ELj1ELb0ELj138ELNS_8GemmTypeE1ELb0EN7cutlass10bfloat16_tENS_16EpilogueIdentityEEEvPijjj14CUtensorMap_stS9_S9_S9_S9_:
[----:B------:R-:W1:Y:S01]  /*0000*/  LDC R1, c[0x0][0x37c] ;  /* 0x0000df00ff017b82 */ /* 0x000e620000000800 */
[----:B------:R-:W2:Y:S02]  /*0010*/  S2R R0, SR_TID.X ;  /* 0x0000000000007919 */ /* 0x000ea40000002100 */
[----:B--2---:R-:W-:-:S05]  /*0020*/  SHF.R.U32.HI R0, RZ, 0x5, R0 ;  /* 0x00000005ff007819 */ /* 0x004fca0000011600 */
[----:B------:R-:W2:Y:S02]  /*0030*/  SHFL.IDX PT, R3, R0, RZ, 0x1f ;  /* 0x00001fff00037589 */ /* 0x000ea400000e0000 */
[----:B--2---:R-:W-:-:S13]  /*0040*/  ISETP.NE.AND P0, PT, R3, 0x2, PT ;  /* 0x000000020300780c */ /* 0x004fda0003f05270 */
[----:B-1----:R-:W-:Y:S05]  /*0050*/  @!P0 BRA `(.L_x_0) ;  /* 0x0000000400008947 */ /* 0x002fea0003800000 */
[----:B------:R-:W-:-:S13]  /*0060*/  ISETP.NE.AND P0, PT, R3, 0x1, PT ;  /* 0x000000010300780c */ /* 0x000fda0003f05270 */
[----:B------:R-:W-:Y:S05]  /*0070*/  @!P0 BRA `(.L_x_1) ;  /* 0x0000000000608947 */ /* 0x000fea0003800000 */
[----:B------:R-:W-:-:S13]  /*0080*/  ISETP.NE.AND P0, PT, R3, RZ, PT ;  /* 0x000000ff0300720c */ /* 0x000fda0003f05270 */
[----:B------:R-:W-:Y:S05]  /*0090*/  @P0 BRA `(.L_x_2) ;  /* 0x0000000400a80947 */ /* 0x000fea0003800000 */
[----:B------:R-:W-:Y:S01]  /*00a0*/  ELECT P0, URZ, PT ;  /* 0x0000000000ff782f */ /* 0x000fe20003800000 */
[----:B------:R-:W-:-:S12]  /*00b0*/  BSSY.RECONVERGENT B0, `(.L_x_3) ;  /* 0x0000013000007945 */ /* 0x000fd80003800200 */
[----:B------:R-:W-:Y:S05]  /*00c0*/  @!P0 BRA `(.L_x_4) ;  /* 0x0000000000448947 */ /* 0x000fea0003800000 */
[----:B------:R-:W1:Y:S02]  /*00d0*/  LDCU.64 UR4, c[0x0][0x348] ;  /* 0x00006900ff0477ac */ /* 0x000e640008000a00 */
[----:B-1----:R-:W-:Y:S02]  /*00e0*/  UIADD3 UR12, UP4, UPT, UR4, 0x40, URZ ;  /* 0x00000040040c7890 */ /* 0x002fe4000ff9e0ff */
[----:B------:R-:W-:Y:S02]  /*00f0*/  UIADD3 UR10, UP3, UPT, UR4, 0xc0, URZ ;  /* 0x000000c0040a7890 */ /* 0x000fe4000ff7e0ff */
[----:B------:R-:W-:Y:S02]  /*0100*/  UIADD3 UR8, UP2, UPT, UR4, 0x140, URZ ;  /* 0x0000014004087890 */ /* 0x000fe4000ff5e0ff */
[----:B------:R-:W-:Y:S02]  /*0110*/  UIADD3 UR6, UP1, UPT, UR4, 0x1c0, URZ ;  /* 0x000001c004067890 */ /* 0x000fe4000ff3e0ff */
[----:B------:R-:W-:-:S02]  /*0120*/  UIADD3 UR4, UP0, UPT, UR4, 0x240, URZ ;  /* 0x0000024004047890 */ /* 0x000fc4000ff1e0ff */
[----:B------:R-:W-:Y:S02]  /*0130*/  UIADD3.X UR13, UPT, UPT, URZ, UR5, URZ, UP4, !UPT ;  /* 0x00000005ff0d7290 */ /* 0x000fe4000a7fe4ff */
[----:B------:R-:W-:Y:S02]  /*0140*/  UIADD3.X UR11, UPT, UPT, URZ, UR5, URZ, UP3, !UPT ;  /* 0x00000005ff0b7290 */ /* 0x000fe40009ffe4ff */
[----:B------:R-:W-:Y:S02]  /*0150*/  UIADD3.X UR9, UPT, UPT, URZ, UR5, URZ, UP2, !UPT ;  /* 0x00000005ff097290 */ /* 0x000fe400097fe4ff */
[----:B------:R-:W-:Y:S02]  /*0160*/  UIADD3.X UR7, UPT, UPT, URZ, UR5, URZ, UP1, !UPT ;  /* 0x00000005ff077290 */ /* 0x000fe40008ffe4ff */
[----:B------:R-:W-:Y:S01]  /*0170*/  UIADD3.X UR5, UPT, UPT, URZ, UR5, URZ, UP0, !UPT ;  /* 0x00000005ff057290 */ /* 0x000fe200087fe4ff */
[----:B------:R1:W-:Y:S02]  /*0180*/  UTMACCTL.PF [UR12] ;  /* 0x000000000c0079b9 */ /* 0x0003e40008040000 */
[----:B------:R1:W-:Y:S02]  /*0190*/  UTMACCTL.PF [UR10] ;  /* 0x000000000a0079b9 */ /* 0x0003e40008040000 */
[----:B------:R1:W-:Y:S02]  /*01a0*/  UTMACCTL.PF [UR8] ;  /* 0x00000000080079b9 */ /* 0x0003e40008040000 */
[----:B------:R1:W-:Y:S02]  /*01b0*/  UTMACCTL.PF [UR6] ;  /* 0x00000000060079b9 */ /* 0x0003e40008040000 */
[----:B------:R1:W-:Y:S02]  /*01c0*/  UTMACCTL.PF [UR4] ;  /* 0x00000000040079b9 */ /* 0x0003e40008040000 */
[----:B-1----:R-:W-:Y:S01]  /*01d0*/  NOP ;  /* 0x0000000000007918 */ /* 0x002fe20000000000 */
.L_x_4:
[----:B------:R-:W-:Y:S05]  /*01e0*/  BSYNC.RECONVERGENT B0 ;  /* 0x0000000000007941 */ /* 0x000fea0003800200 */
.L_x_3:
[----:B------:R-:W-:Y:S05]  /*01f0*/  BRA `(.L_x_2) ;  /* 0x0000000400507947 */ /* 0x000fea0003800000 */
.L_x_1:
[----:B------:R-:W-:Y:S01]  /*0200*/  ELECT P0, URZ, PT ;  /* 0x0000000000ff782f */ /* 0x000fe20003800000 */
[----:B------:R-:W-:-:S12]  /*0210*/  BSSY.RECONVERGENT B0, `(.L_x_5) ;  /* 0x0000023000007945 */ /* 0x000fd80003800200 */
[----:B------:R-:W-:Y:S05]  /*0220*/  @!P0 BRA `(.L_x_6) ;  /* 0x0000000000848947 */ /* 0x000fea0003800000 */
[----:B------:R-:W1:Y:S01]  /*0230*/  S2UR UR5, SR_CgaCtaId ;  /* 0x00000000000579c3 */ /* 0x000e620000008800 */
[----:B------:R-:W-:Y:S01]  /*0240*/  UMOV UR7, 0x400 ;  /* 0x0000040000077882 */ /* 0x000fe20000000000 */
[----:B------:R-:W-:Y:S01]  /*0250*/  UMOV UR6, 0x1 ;  /* 0x0000000100067882 */ /* 0x000fe20000000000 */
[----:B------:R-:W-:Y:S02]  /*0260*/  UMOV UR4, 0x20 ;  /* 0x0000002000047882 */ /* 0x000fe40000000000 */
[----:B------:R-:W-:-:S04]  /*0270*/  UIADD3 UR8, UPT, UPT, -UR4, 0x100000, URZ ;  /* 0x0010000004087890 */ /* 0x000fc8000fffe1ff */
[----:B------:R-:W-:Y:S02]  /*0280*/  USHF.L.U32 UR9, UR8, 0xb, URZ ;  /* 0x0000000b08097899 */ /* 0x000fe400080006ff */
[----:B------:R-:W-:Y:S01]  /*0290*/  USHF.L.U32 UR8, UR8, 0x1, URZ ;  /* 0x0000000108087899 */ /* 0x000fe200080006ff */
[----:B------:R-:W-:Y:S02]  /*02a0*/  UMOV UR4, 0x80 ;  /* 0x0000008000047882 */ /* 0x000fe40000000000 */
[----:B------:R-:W-:-:S04]  /*02b0*/  UIADD3 UR10, UPT, UPT, -UR4, 0x100000, URZ ;  /* 0x00100000040a7890 */ /* 0x000fc8000fffe1ff */
[----:B------:R-:W-:Y:S02]  /*02c0*/  USHF.L.U32 UR11, UR10, 0xb, URZ ;  /* 0x0000000b0a0b7899 */ /* 0x000fe400080006ff */
[----:B------:R-:W-:Y:S02]  /*02d0*/  USHF.L.U32 UR10, UR10, 0x1, URZ ;  /* 0x000000010a0a7899 */ /* 0x000fe400080006ff */
[----:B-1----:R-:W-:Y:S02]  /*02e0*/  ULEA UR5, UR5, UR7, 0x18 ;  /* 0x0000000705057291 */ /* 0x002fe4000f8ec0ff */
[----:B------:R-:W-:-:S04]  /*02f0*/  UIADD3 UR6, UPT, UPT, -UR6, 0x100000, URZ ;  /* 0x0010000006067890 */ /* 0x000fc8000fffe1ff */
[----:B------:R-:W-:Y:S02]  /*0300*/  USHF.L.U32 UR7, UR6, 0xb, URZ ;  /* 0x0000000b06077899 */ /* 0x000fe400080006ff */
[----:B------:R-:W-:Y:S01]  /*0310*/  USHF.L.U32 UR6, UR6, 0x1, URZ ;  /* 0x0000000106067899 */ /* 0x000fe200080006ff */
[----:B------:R-:W1:Y:S11]  /*0320*/  FENCE.VIEW.ASYNC.S ;  /* 0x00000000000073c6 */ /* 0x000e760000000000 */
[----:B-1----:R1:W2:Y:S01]  /*0330*/  SYNCS.EXCH.64 URZ, [UR5+0x31800], UR6 ;  /* 0x0318000605ff75b2 */ /* 0x0022a20008000100 */
[----:B------:R1:W3:Y:S01]  /*0340*/  SYNCS.EXCH.64 URZ, [UR5+0x31820], UR6 ;  /* 0x0318200605ff75b2 */ /* 0x0002e20008000100 */
[----:B------:R1:W4:Y:S01]  /*0350*/  SYNCS.EXCH.64 URZ, [UR5+0x31840], UR8 ;  /* 0x0318400805ff75b2 */ /* 0x0003220008000100 */
[----:B------:R1:W1:Y:S01]  /*0360*/  SYNCS.EXCH.64 URZ, [UR5+0x31808], UR6 ;  /* 0x0318080605ff75b2 */ /* 0x0002620008000100 */
        /* <DEDUP_REMOVED lines=12> */
[----:B------:R-:W-:Y:S01]  /*0430*/  NOP ;  /* 0x0000000000007918 */ /* 0x000fe20000000000 */
.L_x_6:
[----:B-1----:R-:W-:Y:S05]  /*0440*/  BSYNC.RECONVERGENT B0 ;  /* 0x0000000000007941 */ /* 0x002fea0003800200 */
.L_x_5:
[----:B------:R-:W-:Y:S05]  /*0450*/  BRA `(.L_x_2) ;  /* 0x0000000000b87947 */ /* 0x000fea0003800000 */
.L_x_0:
[----:B------:R-:W1:Y:S01]  /*0460*/  S2UR UR6, SR_CgaCtaId ;  /* 0x00000000000679c3 */ /* 0x000e620000008800 */
[----:B------:R-:W-:Y:S01]  /*0470*/  NOP ;  /* 0x0000000000007918 */ /* 0x000fe20000000000 */
[----:B------:R-:W-:Y:S01]  /*0480*/  UMOV UR4, 0x40 ;  /* 0x0000004000047882 */ /* 0x000fe20000000000 */
[----:B------:R-:W-:Y:S01]  /*0490*/  UMOV UR5, 0x400 ;  /* 0x0000040000057882 */ /* 0x000fe20000000000 */
[----:B-1----:R-:W-:Y:S02]  /*04a0*/  ULEA UR4, UR6, UR4, 0x18 ;  /* 0x0000000406047291 */ /* 0x002fe4000f8ec0ff */
[----:B------:R-:W-:-:S07]  /*04b0*/  ULEA UR5, UR6, UR5, 0x18 ;  /* 0x0000000506057291 */ /* 0x000fce000f8ec0ff */
[----:B------:R-:W1:Y:S02]  /*04c0*/  LDS.U8 R0, [UR4] ;  /* 0x00000004ff007984 */ /* 0x000e640008000000 */
[----:B-1----:R-:W-:-:S13]  /*04d0*/  ISETP.NE.AND P0, PT, R0, RZ, PT ;  /* 0x000000ff0000720c */ /* 0x002fda0003f05270 */
[----:B------:R-:W-:Y:S05]  /*04e0*/  @P0 BRA `(.L_x_7) ;  /* 0x00000000007c0947 */ /* 0x000fea0003800000 */
[----:B------:R-:W-:-:S13]  /*04f0*/  ELECT P0, URZ, PT ;  /* 0x0000000000ff782f */ /* 0x000fda0003800000 */
[----:B------:R-:W-:Y:S05]  /*0500*/  @!P0 BRA `(.L_x_8) ;  /* 0x0000000000848947 */ /* 0x000fea0003800000 */
[----:B------:R-:W-:Y:S01]  /*0510*/  UMOV UR4, 0x10 ;  /* 0x0000001000047882 */ /* 0x000fe20000000000 */
[----:B------:R-:W-:-:S04]  /*0520*/  IMAD.MOV.U32 R2, RZ, RZ, 0xffff ;  /* 0x0000ffffff027424 */ /* 0x000fc800078e00ff */
[----:B------:R-:W-:Y:S04]  /*0530*/  DEPBAR.LE SB1, 0x36 ;  /* 0x00009d800000791a */ /* 0x000fe80000000000 */
[----:B------:R-:W1:Y:S02]  /*0540*/  UTCATOMSWS.FIND_AND_SET.ALIGN UP0, UR4, UR4 ;  /* 0x00000004000475e3 */ /* 0x000e640008000800 */
[----:B-1----:R-:W-:Y:S01]  /*0550*/  PLOP3.LUT P0, PT, PT, PT, UP0, 0x80, 0x8 ;  /* 0x000000000008781c */ /* 0x002fe20003f0f008 */
[----:B------:R-:W-:-:S03]  /*0560*/  IMAD.U32 R7, RZ, RZ, UR4 ;  /* 0x00000004ff077e24 */ /* 0x000fc6000f8e00ff */
[----:B------:R-:W-:-:S04]  /*0570*/  SEL R0, RZ, 0xffffffff, !P0 ;  /* 0xffffffffff007807 */ /* 0x000fc80004000000 */
[----:B------:R-:W-:Y:S01]  /*0580*/  ISETP.NE.AND P0, PT, R0, RZ, PT ;  /* 0x000000ff0000720c */ /* 0x000fe20003f05270 */
[----:B------:R-:W-:-:S12]  /*0590*/  IMAD.MOV.U32 R0, RZ, RZ, 0x1 ;  /* 0x00000001ff007424 */ /* 0x000fd800078e00ff */
[----:B------:R-:W-:Y:S05]  /*05a0*/  @P0 BRA `(.L_x_9) ;  /* 0x0000000000240947 */ /* 0x000fea0003800000 */
.L_x_10:
[----:B------:R-:W-:Y:S05]  /*05b0*/  NANOSLEEP 0x64 ;  /* 0x000000640000795d */ /* 0x000fea0003800000 */
[----:B------:R-:W-:-:S05]  /*05c0*/  UMOV UR4, 0x10 ;  /* 0x0000001000047882 */ /* 0x000fca0000000000 */
[----:B------:R-:W-:Y:S04]  /*05d0*/  DEPBAR.LE SB1, 0x36 ;  /* 0x00009d800000791a */ /* 0x000fe80000000000 */
[----:B------:R-:W1:Y:S02]  /*05e0*/  UTCATOMSWS.FIND_AND_SET.ALIGN UP0, UR4, UR4 ;  /* 0x00000004000475e3 */ /* 0x000e640008000800 */
[----:B-1----:R-:W-:Y:S01]  /*05f0*/  PLOP3.LUT P0, PT, PT, PT, UP0, 0x80, 0x8 ;  /* 0x000000000008781c */ /* 0x002fe20003f0f008 */
[----:B------:R-:W-:-:S03]  /*0600*/  IMAD.U32 R7, RZ, RZ, UR4 ;  /* 0x00000004ff077e24 */ /* 0x000fc6000f8e00ff */
[----:B------:R-:W-:-:S04]  /*0610*/  SEL R4, RZ, 0xffffffff, !P0 ;  /* 0xffffffffff047807 */ /* 0x000fc80004000000 */
[----:B------:R-:W-:-:S13]  /*0620*/  ISETP.NE.AND P0, PT, R4, RZ, PT ;  /* 0x000000ff0400720c */ /* 0x000fda0003f05270 */
[----:B------:R-:W-:Y:S05]  /*0630*/  @!P0 BRA `(.L_x_10) ;  /* 0xfffffffc00dc8947 */ /* 0x000fea000383ffff */
.L_x_9:
[C---:B------:R-:W-:Y:S01]  /*0640*/  VIADD R5, R7.reuse, 0x10 ;  /* 0x0000001007057836 */ /* 0x040fe20000000000 */
[----:B------:R-:W-:Y:S01]  /*0650*/  UMOV UR4, 0x50 ;  /* 0x0000005000047882 */ /* 0x000fe20000000000 */
[----:B------:R-:W-:Y:S01]  /*0660*/  SHF.L.U32 R2, R2, R7, RZ ;  /* 0x0000000702027219 */ /* 0x000fe200000006ff */
[----:B------:R-:W-:Y:S01]  /*0670*/  ULEA UR4, UR6, UR4, 0x18 ;  /* 0x0000000406047291 */ /* 0x000fe2000f8ec0ff */
[----:B------:R-:W-:Y:S01]  /*0680*/  IMAD.SHL.U32 R7, R7, 0x20, RZ ;  /* 0x0000002007077824 */ /* 0x000fe200078e00ff */
[----:B------:R-:W-:-:S04]  /*0690*/  SHF.L.U32 R5, R0, R5, RZ ;  /* 0x0000000500057219 */ /* 0x000fc800000006ff */
[----:B------:R-:W-:-:S05]  /*06a0*/  LOP3.LUT R2, R5, R2, RZ, 0xfc, !PT ;  /* 0x0000000205027212 */ /* 0x000fca00078efcff */
[----:B------:R1:W-:Y:S04]  /*06b0*/  ATOMS.OR RZ, [UR4], R2 ;  /* 0x00000002ffff798c */ /* 0x0003e8000b000004 */
[----:B------:R1:W-:Y:S01]  /*06c0*/  STS [UR5+0x31880], R7 ;  /* 0x03188007ff007988 */ /* 0x0003e20008000805 */
[----:B------:R-:W-:Y:S05]  /*06d0*/  BRA `(.L_x_8) ;  /* 0x0000000000107947 */ /* 0x000fea0003800000 */
.L_x_7:
[----:B------:R-:W-:Y:S02]  /*06e0*/  MOV R0, 0xffffffff ;  /* 0xffffffff00007802 */ /* 0x000fe40000000f00 */
[----:B------:R-:W-:-:S03]  /*06f0*/  MOV R4, 0x720 ;  /* 0x0000072000047802 */ /* 0x000fc60000000f00 */
[----:B------:R1:W-:Y:S04]  /*0700*/  STS [UR5+0x31880], R0 ;  /* 0x03188000ff007988 */ /* 0x0003e80008000805 */
[----:B-1----:R-:W-:Y:S05]  /*0710*/  CALL.REL.NOINC `($__internal_1_$__cuda_sm10x_tcgen05_guardrail_trap_phase_invalid_during_alloc) ;  /* 0x0000003c00807944 */ /* 0x002fea0003c00000 */
.L_x_8:
[----:B------:R-:W-:Y:S05]  /*0720*/  WARPSYNC.ALL ;  /* 0x0000000000007948 */ /* 0x000fea0003800000 */
[----:B------:R-:W-:Y:S01]  /*0730*/  NOP ;  /* 0x0000000000007918 */ /* 0x000fe20000000000 */
.L_x_2:
[----:B------:R-:W5:Y:S01]  /*0740*/  LDC R0, c[0x0][0x388] ;  /* 0x0000e200ff007b82 */ /* 0x000f620000000800 */
[----:B------:R-:W1:Y:S07]  /*0750*/  S2R R21, SR_LANEID ;  /* 0x0000000000157919 */ /* 0x000e6e0000000000 */
[----:B--234-:R-:W-:Y:S01]  /*0760*/  BAR.SYNC.DEFER_BLOCKING 0x0 ;  /* 0x0000000000007b1d */ /* 0x01cfe20000010000 */
[----:B------:R-:W-:Y:S02]  /*0770*/  ISETP.NE.AND P0, PT, R3, RZ, PT ;  /* 0x000000ff0300720c */ /* 0x000fe40003f05270 */
[----:B-----5:R-:W-:-:S04]  /*0780*/  IADD3 R0, PT, PT, R0, 0x7f, RZ ;  /* 0x0000007f00007810 */ /* 0x020fc80007ffe0ff */
[----:B------:R-:W-:-:S05]  /*0790*/  SHF.R.U32.HI R20, RZ, 0x7, R0 ;  /* 0x00000007ff147819 */ /* 0x000fca0000011600 */
[----:B------:R-:W-:Y:S02]  /*07a0*/  IMAD R5, R20, 0x13, RZ ;  /* 0x0000001314057824 */ /* 0x000fe400078e02ff */
[----:B-1----:R-:W-:Y:S05]  /*07b0*/  @!P0 BRA `(.L_x_11) ;  /* 0x00000010002c8947 */ /* 0x002fea0003800000 */
[----:B------:R-:W-:Y:S01]  /*07c0*/  ISETP.NE.AND P0, PT, R3, 0x1, PT ;  /* 0x000000010300780c */ /* 0x000fe20003f05270 */
[----:B------:R-:W1:-:S12]  /*07d0*/  S2UR UR5, SR_CgaCtaId ;  /* 0x00000000000579c3 */ /* 0x000e580000008800 */
[----:B------:R-:W-:Y:S05]  /*07e0*/  @!P0 BRA `(.L_x_12) ;  /* 0x0000000400948947 */ /* 0x000fea0003800000 */
[----:B------:R-:W-:-:S13]  /*07f0*/  ISETP.NE.AND P0, PT, R3, 0x2, PT ;  /* 0x000000020300780c */ /* 0x000fda0003f05270 */
[----:B------:R-:W-:Y:S05]  /*0800*/  @P0 BRA `(.L_x_13) ;  /* 0x0000001800b40947 */ /* 0x000fea0003800000 */
[----:B------:R-:W2:Y:S02]  /*0810*/  S2UR UR4, SR_CTAID.X ;  /* 0x00000000000479c3 */ /* 0x000ea40000002500 */
[----:B--2---:R-:W-:-:S13]  /*0820*/  ISETP.LE.U32.AND P0, PT, R5, UR4, PT ;  /* 0x0000000405007c0c */ /* 0x004fda000bf03070 */
[----:B-1----:R-:W-:Y:S05]  /*0830*/  @P0 EXIT ;  /* 0x000000000000094d */ /* 0x002fea0003800000 */
[--C-:B------:R-:W-:Y:S01]  /*0840*/  SHF.R.U32.HI R20, RZ, 0x3, R21.reuse ;  /* 0x00000003ff147819 */ /* 0x100fe20000011615 */
[----:B------:R-:W-:Y:S01]  /*0850*/  ULOP3.LUT UR4, URZ, UR4, URZ, 0x33, !UPT ;  /* 0x00000004ff047292 */ /* 0x000fe2000f8e33ff */
[----:B------:R-:W-:Y:S02]  /*0860*/  HFMA2 R15, -RZ, RZ, 0, 0 ;  /* 0x00000000ff0f7431 */ /* 0x000fe400000001ff */
[----:B------:R-:W-:Y:S01]  /*0870*/  IMAD.MOV.U32 R16, RZ, RZ, RZ ;  /* 0x000000ffff107224 */ /* 0x000fe200078e00ff */
[C---:B------:R-:W-:Y:S01]  /*0880*/  LOP3.LUT R6, R20.reuse, 0x1, RZ, 0x3c, !PT ;  /* 0x0000000114067812 */ /* 0x040fe200078e3cff */
[C---:B------:R-:W-:Y:S01]  /*0890*/  IMAD.SHL.U32 R0, R20.reuse, 0x20, RZ ;  /* 0x0000002014007824 */ /* 0x040fe200078e00ff */
[C---:B------:R-:W-:Y:S01]  /*08a0*/  LOP3.LUT R18, R20.reuse, 0x2, RZ, 0x3c, !PT ;  /* 0x0000000214127812 */ /* 0x040fe200078e3cff */
[----:B------:R-:W-:Y:S01]  /*08b0*/  VIADD R25, R5, UR4 ;  /* 0x0000000405197c36 */ /* 0x000fe20008000000 */
[----:B------:R-:W-:Y:S01]  /*08c0*/  LOP3.LUT R4, R20, 0x3, RZ, 0x3c, !PT ;  /* 0x0000000314047812 */ /* 0x000fe200078e3cff */
[----:B------:R-:W-:Y:S01]  /*08d0*/  IMAD R20, R21, 0x4, R20 ;  /* 0x0000000415147824 */ /* 0x000fe200078e0214 */
[C---:B------:R-:W-:Y:S01]  /*08e0*/  LOP3.LUT R2, R0.reuse, 0x20, RZ, 0x3c, !PT ;  /* 0x0000002000027812 */ /* 0x040fe200078e3cff */
[----:B------:R-:W-:Y:S01]  /*08f0*/  IMAD.HI.U32 R25, R25, 0x76b981db, RZ ;  /* 0x76b981db19197827 */ /* 0x000fe200078e00ff */
[C---:B------:R-:W-:Y:S01]  /*0900*/  LOP3.LUT R22, R0.reuse, 0x40, RZ, 0x3c, !PT ;  /* 0x0000004000167812 */ /* 0x040fe200078e3cff */
[----:B------:R-:W-:Y:S01]  /*0910*/  UMOV UR5, URZ ;  /* 0x000000ff00057c82 */ /* 0x000fe20008000000 */
[CC--:B------:R-:W-:Y:S01]  /*0920*/  IADD3 R24, PT, PT, R0.reuse, R21.reuse, RZ ;  /* 0x0000001500187210 */ /* 0x0c0fe20007ffe0ff */
[C---:B------:R-:W-:Y:S01]  /*0930*/  IMAD R19, R21.reuse, 0x4, R6 ;  /* 0x0000000415137824 */ /* 0x040fe200078e0206 */
[----:B------:R-:W-:Y:S01]  /*0940*/  LOP3.LUT R0, R0, 0x60, RZ, 0x3c, !PT ;  /* 0x0000006000007812 */ /* 0x000fe200078e3cff */
[C---:B------:R-:W-:Y:S01]  /*0950*/  IMAD R18, R21.reuse, 0x4, R18 ;  /* 0x0000000415127824 */ /* 0x040fe200078e0212 */
[----:B------:R-:W-:Y:S01]  /*0960*/  LEA R17, R21, R4, 0x2 ;  /* 0x0000000415117211 */ /* 0x000fe200078e10ff */
[----:B------:R-:W-:Y:S01]  /*0970*/  IMAD.IADD R23, R2, 0x1, R21 ;  /* 0x0000000102177824 */ /* 0x000fe200078e0215 */
[----:B------:R-:W-:Y:S01]  /*0980*/  SHF.R.U32.HI R25, RZ, 0x6, R25 ;  /* 0x00000006ff197819 */ /* 0x000fe20000011619 */
[----:B------:R-:W-:Y:S01]  /*0990*/  IMAD.IADD R22, R22, 0x1, R21 ;  /* 0x0000000116167824 */ /* 0x000fe200078e0215 */
[----:B------:R-:W-:-:S07]  /*09a0*/  IADD3 R21, PT, PT, R0, R21, RZ ;  /* 0x0000001500157210 */ /* 0x000fce0007ffe0ff */
.L_x_17:
[----:B-1----:R-:W1:Y:S01]  /*09b0*/  S2R R0, SR_CgaCtaId ;  /* 0x0000000000007919 */ /* 0x002e620000008800 */
[----:B------:R-:W-:Y:S01]  /*09c0*/  MOV R3, 0x400 ;  /* 0x0000040000037802 */ /* 0x000fe20000000f00 */
[----:B------:R-:W-:-:S03]  /*09d0*/  UMOV UR4, URZ ;  /* 0x000000ff00047c82 */ /* 0x000fc60008000000 */
[----:B-1----:R-:W-:-:S07]  /*09e0*/  LEA R0, R0, R3, 0x18 ;  /* 0x0000000300007211 */ /* 0x002fce00078ec0ff */
.L_x_16:
[----:B-1----:R-:W-:Y:S01]  /*09f0*/  LEA R2, R15, R0, 0x3 ;  /* 0x000000000f027211 */ /* 0x002fe200078e18ff */
[----:B------:R-:W-:Y:S01]  /*0a00*/  ULOP3.LUT UP0, URZ, UR4, 0x3, URZ, 0xc0, !UPT ;  /* 0x0000000304ff7892 */ /* 0x000fe2000f80c0ff */
[----:B------:R-:W-:-:S04]  /*0a10*/  SHF.L.U32 R5, R16, 0x1f, RZ ;  /* 0x0000001f10057819 */ /* 0x000fc800000006ff */
[----:B------:R-:W1:Y:S02]  /*0a20*/  SYNCS.PHASECHK.TRANS64.TRYWAIT P0, [R2+URZ+0x31800], R5 ;  /* 0x03180005020075a7 */ /* 0x000e6400080011ff */
[----:B-1----:R-:W-:Y:S05]  /*0a30*/  @!P0 BRA `(.L_x_14) ;  /* 0x0000003400b48947 */ /* 0x002fea0003800000 */
.L_x_60:
[----:B------:R-:W-:Y:S05]  /*0a40*/  BRA.U UP0, `(.L_x_15) ;  /* 0x0000000100bc7547 */ /* 0x000fea000b800000 */
[C-C-:B------:R-:W-:Y:S02]  /*0a50*/  IMAD R26, R15.reuse, 0x200, R0.reuse ;  /* 0x000002000f1a7824 */ /* 0x140fe400078e0200 */
[----:B------:R-:W-:Y:S02]  /*0a60*/  IMAD R3, R15, 0x400, R0 ;  /* 0x000004000f037824 */ /* 0x000fe400078e0200 */
[--C-:B------:R-:W-:Y:S01]  /*0a70*/  IMAD R9, R24, 0x4, R26.reuse ;  /* 0x0000000418097824 */ /* 0x100fe200078e021a */
[-C--:B------:R-:W-:Y:S01]  /*0a80*/  LEA R8, R23, R26.reuse, 0x2 ;  /* 0x0000001a17087211 */ /* 0x080fe200078e10ff */
[--C-:B------:R-:W-:Y:S01]  /*0a90*/  IMAD R29, R22, 0x4, R26.reuse ;  /* 0x00000004161d7824 */ /* 0x100fe200078e021a */
[-C--:B------:R-:W-:Y:S01]  /*0aa0*/  LEA R27, R21, R26.reuse, 0x2 ;  /* 0x0000001a151b7211 */ /* 0x080fe200078e10ff */
[--C-:B-1----:R-:W-:Y:S01]  /*0ab0*/  IMAD R5, R19, 0x4, R26.reuse ;  /* 0x0000000413057824 */ /* 0x102fe200078e021a */
[-C--:B------:R-:W-:Y:S01]  /*0ac0*/  LEA R6, R20, R26.reuse, 0x2 ;  /* 0x0000001a14067211 */ /* 0x080fe200078e10ff */
[----:B------:R-:W1:Y:S01]  /*0ad0*/  LDS R9, [R9+0x30000] ;  /* 0x0300000009097984 */ /* 0x000e620000000800 */
[----:B------:R-:W-:Y:S01]  /*0ae0*/  LEA R4, R18, R26, 0x2 ;  /* 0x0000001a12047211 */ /* 0x000fe200078e10ff */
[----:B------:R-:W-:Y:S01]  /*0af0*/  IMAD R26, R17, 0x4, R26 ;  /* 0x00000004111a7824 */ /* 0x000fe200078e021a */
[-C--:B------:R-:W-:Y:S01]  /*0b00*/  LEA R14, R24, R3.reuse, 0x2 ;  /* 0x00000003180e7211 */ /* 0x080fe200078e10ff */
[----:B------:R-:W2:Y:S01]  /*0b10*/  LDS R8, [R8+0x30000] ;  /* 0x0300000008087984 */ /* 0x000ea20000000800 */
[--C-:B------:R-:W-:Y:S01]  /*0b20*/  IMAD R11, R23, 0x4, R3.reuse ;  /* 0x00000004170b7824 */ /* 0x100fe200078e0203 */
[----:B------:R-:W-:Y:S01]  /*0b30*/  LEA R10, R22, R3, 0x2 ;  /* 0x00000003160a7211 */ /* 0x000fe200078e10ff */
[----:B------:R-:W-:Y:S01]  /*0b40*/  IMAD R7, R21, 0x4, R3 ;  /* 0x0000000415077824 */ /* 0x000fe200078e0203 */
[----:B------:R-:W3:Y:S04]  /*0b50*/  LDS R29, [R29+0x30000] ;  /* 0x030000001d1d7984 */ /* 0x000ee80000000800 */
[----:B------:R-:W4:Y:S01]  /*0b60*/  LDS R27, [R27+0x30000] ;  /* 0x030000001b1b7984 */ /* 0x000f220000000800 */
[----:B------:R-:W-:-:S03]  /*0b70*/  NOP ;  /* 0x0000000000007918 */ /* 0x000fc60000000000 */
[----:B-1----:R1:W-:Y:S04]  /*0b80*/  STS [R6+0x30000], R9 ;  /* 0x0300000906007388 */ /* 0x0023e80000000800 */
[----:B--2---:R2:W-:Y:S04]  /*0b90*/  STS [R5+0x30000], R8 ;  /* 0x0300000805007388 */ /* 0x0045e80000000800 */
[----:B---3--:R3:W-:Y:S04]  /*0ba0*/  STS [R4+0x30000], R29 ;  /* 0x0300001d04007388 */ /* 0x0087e80000000800 */
[----:B----4-:R-:W-:Y:S04]  /*0bb0*/  STS [R26+0x30000], R27 ;  /* 0x0300001b1a007388 */ /* 0x010fe80000000800 */
[----:B------:R-:W4:Y:S04]  /*0bc0*/  LDS R13, [R14+0x30800] ;  /* 0x030800000e0d7984 */ /* 0x000f280000000800 */
[----:B------:R-:W5:Y:S04]  /*0bd0*/  LDS R12, [R11+0x30800] ;  /* 0x030800000b0c7984 */ /* 0x000f680000000800 */
[----:B------:R-:W5:Y:S01]  /*0be0*/  LDS R9, [R10+0x30800] ;  /* 0x030800000a097984 */ /* 0x000f620000000800 */
[----:B-1----:R-:W-:-:S03]  /*0bf0*/  LEA R6, R20, R3, 0x2 ;  /* 0x0000000314067211 */ /* 0x002fc600078e10ff */
[----:B------:R-:W1:Y:S01]  /*0c00*/  LDS R8, [R7+0x30800] ;  /* 0x0308000007087984 */ /* 0x000e620000000800 */
[----:B--2---:R-:W-:Y:S01]  /*0c10*/  IMAD R5, R19, 0x4, R3 ;  /* 0x0000000413057824 */ /* 0x004fe200078e0203 */
[----:B------:R-:W-:Y:S01]  /*0c20*/  NOP ;  /* 0x0000000000007918 */ /* 0x000fe20000000000 */
[-C--:B---3--:R-:W-:Y:S02]  /*0c30*/  LEA R4, R18, R3.reuse, 0x2 ;  /* 0x0000000312047211 */ /* 0x088fe400078e10ff */
[----:B------:R-:W-:Y:S01]  /*0c40*/  LEA R3, R17, R3, 0x2 ;  /* 0x0000000311037211 */ /* 0x000fe200078e10ff */
[----:B----4-:R-:W-:Y:S04]  /*0c50*/  STS [R6+0x30800], R13 ;  /* 0x0308000d06007388 */ /* 0x010fe80000000800 */
[----:B-----5:R-:W-:Y:S04]  /*0c60*/  STS [R5+0x30800], R12 ;  /* 0x0308000c05007388 */ /* 0x020fe80000000800 */
[----:B------:R-:W-:Y:S04]  /*0c70*/  STS [R4+0x30800], R9 ;  /* 0x0308000904007388 */ /* 0x000fe80000000800 */
[----:B-1----:R-:W-:Y:S04]  /*0c80*/  STS [R3+0x30800], R8 ;  /* 0x0308000803007388 */ /* 0x002fe80000000800 */
[----:B------:R-:W1:Y:S04]  /*0c90*/  LDS R27, [R14+0x30a00] ;  /* 0x030a00000e1b7984 */ /* 0x000e680000000800 */
[----:B------:R-:W2:Y:S04]  /*0ca0*/  LDS R26, [R11+0x30a00] ;  /* 0x030a00000b1a7984 */ /* 0x000ea80000000800 */
[----:B------:R-:W3:Y:S04]  /*0cb0*/  LDS R29, [R10+0x30a00] ;  /* 0x030a00000a1d7984 */ /* 0x000ee80000000800 */
[----:B------:R-:W4:Y:S01]  /*0cc0*/  LDS R28, [R7+0x30a00] ;  /* 0x030a0000071c7984 */ /* 0x000f220000000800 */
[----:B------:R-:W-:-:S03]  /*0cd0*/  NOP ;  /* 0x0000000000007918 */ /* 0x000fc60000000000 */
[----:B-1----:R1:W-:Y:S04]  /*0ce0*/  STS [R6+0x30a00], R27 ;  /* 0x030a001b06007388 */ /* 0x0023e80000000800 */
[----:B--2---:R1:W-:Y:S04]  /*0cf0*/  STS [R5+0x30a00], R26 ;  /* 0x030a001a05007388 */ /* 0x0043e80000000800 */
[----:B---3--:R1:W-:Y:S04]  /*0d00*/  STS [R4+0x30a00], R29 ;  /* 0x030a001d04007388 */ /* 0x0083e80000000800 */
[----:B----4-:R1:W-:Y:S01]  /*0d10*/  STS [R3+0x30a00], R28 ;  /* 0x030a001c03007388 */ /* 0x0103e20000000800 */
[----:B------:R2:W-:Y:S06]  /*0d20*/  MEMBAR.ALL.CTA ;  /* 0x0000000000007992 */ /* 0x0005ec0000008000 */
[----:B--2---:R-:W2:Y:S02]  /*0d30*/  FENCE.VIEW.ASYNC.S ;  /* 0x00000000000073c6 */ /* 0x004ea40000000000 */
.L_x_15:
[----:B-1----:R-:W-:Y:S01]  /*0d40*/  VIADD R2, R2, 0x31840 ;  /* 0x0003184002027836 */ /* 0x002fe20000000000 */
[C---:B------:R-:W-:Y:S01]  /*0d50*/  ISETP.NE.AND P0, PT, R15.reuse, 0x3, PT ;  /* 0x000000030f00780c */ /* 0x040fe20003f05270 */
[----:B------:R-:W-:Y:S01]  /*0d60*/  VIADD R15, R15, 0x1 ;  /* 0x000000010f0f7836 */ /* 0x000fe20000000000 */
[----:B------:R-:W-:Y:S02]  /*0d70*/  UIADD3 UR4, UPT, UPT, UR4, 0x1, URZ ;  /* 0x0000000104047890 */ /* 0x000fe4000fffe0ff */
[----:B------:R-:W-:Y:S02]  /*0d80*/  PRMT R2, RZ, 0x654, R2 ;  /* 0x00000654ff027816 */ /* 0x000fe40000000002 */
[----:B------:R-:W-:Y:S01]  /*0d90*/  SEL R15, R15, RZ, P0 ;  /* 0x000000ff0f0f7207 */ /* 0x000fe20000000000 */
[----:B------:R-:W-:Y:S01]  /*0da0*/  UISETP.NE.AND UP0, UPT, UR4, 0x38, UPT ;  /* 0x000000380400788c */ /* 0x000fe2000bf05270 */
[----:B--2---:R1:W-:Y:S02]  /*0db0*/  SYNCS.ARRIVE.TRANS64.RED.A1T0 RZ, [R2+URZ], RZ ;  /* 0x000000ff02ff79a7 */ /* 0x0043e400081004ff */
[----:B------:R-:W-:-:S04]  /*0dc0*/  ISETP.NE.AND P0, PT, R15, RZ, PT ;  /* 0x000000ff0f00720c */ /* 0x000fc80003f05270 */
[----:B------:R-:W-:-:S04]  /*0dd0*/  SEL R3, RZ, 0x1, P0 ;  /* 0x00000001ff037807 */ /* 0x000fc80000000000 */
[----:B------:R-:W-:Y:S01]  /*0de0*/  LOP3.LUT R16, R16, R3, RZ, 0x3c, !PT ;  /* 0x0000000310107212 */ /* 0x000fe200078e3cff */
[----:B------:R-:W-:Y:S06]  /*0df0*/  BRA.U UP0, `(.L_x_16) ;  /* 0xfffffff900fc7547 */ /* 0x000fec000b83ffff */
[----:B------:R-:W-:-:S13]  /*0e00*/  ISETP.NE.AND P0, PT, R25, UR5, PT ;  /* 0x0000000519007c0c */ /* 0x000fda000bf05270 */
[----:B------:R-:W-:Y:S05]  /*0e10*/  @!P0 EXIT ;  /* 0x000000000000894d */ /* 0x000fea0003800000 */
[----:B------:R-:W-:Y:S01]  /*0e20*/  UIADD3 UR5, UPT, UPT, UR5, 0x1, URZ ;  /* 0x0000000105057890 */ /* 0x000fe2000fffe0ff */
[----:B------:R-:W-:Y:S05]  /*0e30*/  BRA `(.L_x_17) ;  /* 0xfffffff800dc7947 */ /* 0x000fea000383ffff */
.L_x_12:
[----:B-1----:R-:W-:-:S09]  /*0e40*/  UISETP.NE.AND UP0, UPT, UR5, URZ, UPT ;  /* 0x000000ff0500728c */ /* 0x002fd2000bf05270 */
[----:B------:R-:W-:Y:S05]  /*0e50*/  BRA.U UP0, `(.L_x_13) ;  /* 0x0000001500207547 */ /* 0x000fea000b800000 */
[----:B------:R-:W1:Y:S01]  /*0e60*/  S2UR UR4, SR_CTAID.X ;  /* 0x00000000000479c3 */ /* 0x000e620000002500 */
[----:B------:R-:W-:Y:S02]  /*0e70*/  UMOV UR8, 0x400 ;  /* 0x0000040000087882 */ /* 0x000fe40000000000 */
[----:B------:R-:W-:-:S04]  /*0e80*/  ULEA UR8, UR5, UR8, 0x18 ;  /* 0x0000000805087291 */ /* 0x000fc8000f8ec0ff */
[----:B------:R-:W-:Y:S02]  /*0e90*/  UIADD3 UR5, UPT, UPT, UR8, 0x14000, URZ ;  /* 0x0001400008057890 */ /* 0x000fe4000fffe0ff */
[----:B------:R-:W-:Y:S02]  /*0ea0*/  UIADD3 UR6, UPT, UPT, UR8, 0x4000, URZ ;  /* 0x0000400008067890 */ /* 0x000fe4000fffe0ff */
[----:B------:R-:W-:Y:S02]  /*0eb0*/  USHF.R.U32.HI UR5, URZ, 0x4, UR5 ;  /* 0x00000004ff057899 */ /* 0x000fe40008011605 */
[----:B------:R-:W-:Y:S02]  /*0ec0*/  USHF.R.U32.HI UR6, URZ, 0x4, UR6 ;  /* 0x00000004ff067899 */ /* 0x000fe40008011606 */
[----:B------:R-:W-:Y:S01]  /*0ed0*/  ULOP3.LUT UR5, UR5, 0x3fc0, URZ, 0xc0, !UPT ;  /* 0x00003fc005057892 */ /* 0x000fe2000f8ec0ff */
[----:B-1----:R-:W-:-:S13]  /*0ee0*/  ISETP.LE.U32.AND P0, PT, R5, UR4, PT ;  /* 0x0000000405007c0c */ /* 0x002fda000bf03070 */
[----:B------:R-:W-:Y:S05]  /*0ef0*/  @P0 EXIT ;  /* 0x000000000000094d */ /* 0x000fea0003800000 */
[----:B------:R-:W-:Y:S01]  /*0f00*/  ULOP3.LUT UR4, URZ, UR4, URZ, 0x33, !UPT ;  /* 0x00000004ff047292 */ /* 0x000fe2000f8e33ff */
[----:B------:R-:W-:Y:S01]  /*0f10*/  IMAD.U32 R0, RZ, RZ, UR5 ;  /* 0x00000005ff007e24 */ /* 0x000fe2000f8e00ff */
[----:B------:R-:W-:Y:S01]  /*0f20*/  ULOP3.LUT UR6, UR6, 0x3fc0, URZ, 0xc0, !UPT ;  /* 0x00003fc006067892 */ /* 0x000fe2000f8ec0ff */
[----:B------:R-:W-:Y:S01]  /*0f30*/  ISETP.GE.U32.AND P0, PT, R21, 0x4, PT ;  /* 0x000000041500780c */ /* 0x000fe20003f06070 */
[----:B------:R-:W-:Y:S01]  /*0f40*/  IMAD.MOV.U32 R4, RZ, RZ, RZ ;  /* 0x000000ffff047224 */ /* 0x000fe200078e00ff */
[----:B------:R-:W-:Y:S01]  /*0f50*/  UMOV UR17, URZ ;  /* 0x000000ff00117c82 */ /* 0x000fe20008000000 */
[----:B------:R-:W-:Y:S01]  /*0f60*/  VIADD R3, R5, UR4 ;  /* 0x0000000405037c36 */ /* 0x000fe20008000000 */
[----:B------:R-:W-:Y:S01]  /*0f70*/  UMOV UR15, URZ ;  /* 0x000000ff000f7c82 */ /* 0x000fe20008000000 */
[C---:B------:R-:W-:Y:S01]  /*0f80*/  IMAD R0, R21.reuse, 0x700, R0 ;  /* 0x0000070015007824 */ /* 0x040fe200078e0200 */
[----:B------:R-:W-:Y:S01]  /*0f90*/  LEA R7, R21, UR6, 0xa ;  /* 0x0000000615077c11 */ /* 0x000fe2000f8e50ff */
[----:B------:R-:W-:Y:S01]  /*0fa0*/  IMAD.HI.U32 R3, R3, 0x76b981db, RZ ;  /* 0x76b981db03037827 */ /* 0x000fe200078e00ff */
[----:B------:R-:W-:Y:S01]  /*0fb0*/  UMOV UR6, 0x1c0 ;  /* 0x000001c000067882 */ /* 0x000fe20000000000 */
[----:B------:R-:W-:Y:S01]  /*0fc0*/  UMOV UR7, 0x1c4 ;  /* 0x000001c400077882 */ /* 0x000fe20000000000 */
[----:B------:R-:W-:Y:S01]  /*0fd0*/  SEL R7, R7, RZ, !P0 ;  /* 0x000000ff07077207 */ /* 0x000fe20004000000 */
[----:B------:R-:W-:Y:S01]  /*0fe0*/  UMOV UR4, 0x1c0 ;  /* 0x000001c000047882 */ /* 0x000fe20000000000 */
[----:B------:R-:W-:Y:S01]  /*0ff0*/  SEL R5, R0, RZ, !P0 ;  /* 0x000000ff00057207 */ /* 0x000fe20004000000 */
[----:B------:R-:W-:Y:S01]  /*1000*/  UMOV UR5, 0x1c4 ;  /* 0x000001c400057882 */ /* 0x000fe20000000000 */
[----:B------:R-:W-:-:S07]  /*1010*/  SHF.R.U32.HI R3, RZ, 0x6, R3 ;  /* 0x00000006ff037819 */ /* 0x000fce0000011603 */
.L_x_24:
[----:B------:R-:W-:Y:S02]  /*1020*/  USHF.R.U32.HI UR10, URZ, 0x1, UR17 ;  /* 0x00000001ff0a7899 */ /* 0x000fe40008011611 */
[----:B------:R-:W-:Y:S02]  /*1030*/  USHF.L.U32 UR9, UR17, 0x3, URZ ;  /* 0x0000000311097899 */ /* 0x000fe400080006ff */
[----:B------:R-:W-:Y:S02]  /*1040*/  ULOP3.LUT UR10, UR10, 0x1, URZ, 0xc, !UPT ;  /* 0x000000010a0a7892 */ /* 0x000fe4000f8e0cff */
[----:B------:R-:W-:Y:S02]  /*1050*/  ULOP3.LUT UR9, UR9, 0x8, URZ, 0xc0, !UPT ;  /* 0x0000000809097892 */ /* 0x000fe4000f8ec0ff */
[----:B------:R-:W-:Y:S02]  /*1060*/  USHF.L.U32 UR10, UR10, 0x1f, URZ ;  /* 0x0000001f0a0a7899 */ /* 0x000fe400080006ff */
[----:B------:R-:W-:-:S02]  /*1070*/  ULOP3.LUT UR12, UR17, 0x1, URZ, 0xc0, !UPT ;  /* 0x00000001110c7892 */ /* 0x000fc4000f8ec0ff */
[----:B------:R-:W-:Y:S01]  /*1080*/  MOV R0, UR9 ;  /* 0x0000000900007c02 */ /* 0x000fe20008000f00 */
[----:B------:R-:W-:Y:S01]  /*1090*/  UIADD3 UR9, UPT, UPT, UR8, UR9, URZ ;  /* 0x0000000908097290 */ /* 0x000fe2000fffe0ff */
[----:B------:R-:W-:Y:S01]  /*10a0*/  MOV R9, UR10 ;  /* 0x0000000a00097c02 */ /* 0x000fe20008000f00 */
[----:B------:R-:W-:Y:S02]  /*10b0*/  UIMAD UR12, UR12, 0xe0, URZ ;  /* 0x000000e00c0c78a4 */ /* 0x000fe4000f8e02ff */
[----:B------:R-:W-:Y:S01]  /*10c0*/  UIADD3 UR11, UPT, UPT, UR9, 0x31860, URZ ;  /* 0x00031860090b7890 */ /* 0x000fe2000fffe0ff */
[----:B------:R-:W1:Y:S02]  /*10d0*/  SYNCS.PHASECHK.TRANS64.TRYWAIT P0, [R0+UR8+0x31870], R9 ;  /* 0x03187009000075a7 */ /* 0x000e640008001108 */
[----:B-1----:R-:W-:Y:S09]  /*10e0*/  @!P0 BRA `(.L_x_18) ;  /* 0x0000003000208947 */ /* 0x002ff20003800000 */
.L_x_62:
[----:B------:R-:W-:Y:S01]  /*10f0*/  NOP ;  /* 0x0000000000007918 */ /* 0x000fe20000000000 */
[----:B------:R-:W-:-:S05]  /*1100*/  UMOV UR16, URZ ;  /* 0x000000ff00107c82 */ /* 0x000fca0008000000 */
.L_x_23:
[----:B------:R-:W-:Y:S01]  /*1110*/  ULEA UR10, UR15, UR8, 0x3 ;  /* 0x000000080f0a7291 */ /* 0x000fe2000f8e18ff */
[----:B-1----:R-:W-:Y:S01]  /*1120*/  SHF.L.U32 R9, R4, 0x1f, RZ ;  /* 0x0000001f04097819 */ /* 0x002fe200000006ff */
[----:B------:R-:W-:Y:S01]  /*1130*/  ULOP3.LUT UP0, UR14, UR16, 0x2, URZ, 0xc0, !UPT ;  /* 0x00000002100e7892 */ /* 0x000fe2000f80c0ff */
[----:B------:R-:W-:Y:S06]  /*1140*/  MOV R0, UR15 ;  /* 0x0000000f00007c02 */ /* 0x000fec0008000f00 */
[----:B------:R-:W1:Y:S02]  /*1150*/  SYNCS.PHASECHK.TRANS64.TRYWAIT P0, [UR10+0x31840], R9 ;  /* 0x03184009ff0075a7 */ /* 0x000e64000800110a */
[----:B-12---:R-:W-:Y:S05]  /*1160*/  @!P0 BRA `(.L_x_19) ;  /* 0x0000003000208947 */ /* 0x006fea0003800000 */
.L_x_64:
[----:B------:R-:W-:Y:S01]  /*1170*/  NOP ;  /* 0x0000000000007918 */ /* 0x000fe20000000000 */
[----:B------:R-:W-:Y:S05]  /*1180*/  BRA.U UP0, `(.L_x_20) ;  /* 0x0000000100487547 */ /* 0x000fea000b800000 */
[----:B------:R-:W-:Y:S02]  /*1190*/  ULEA UR22, UR15, UR8, 0x9 ;  /* 0x000000080f167291 */ /* 0x000fe4000f8e48ff */
[----:B------:R-:W-:Y:S02]  /*11a0*/  ULEA UR9, UR15, UR8, 0xa ;  /* 0x000000080f097291 */ /* 0x000fe4000f8e50ff */
[----:B------:R-:W-:Y:S02]  /*11b0*/  UIADD3 UR22, UPT, UPT, UR22, 0x30000, URZ ;  /* 0x0003000016167890 */ /* 0x000fe4000fffe0ff */
[----:B------:R-:W-:Y:S02]  /*11c0*/  UIADD3 UR13, UPT, UPT, UR9, 0x30800, URZ ;  /* 0x00030800090d7890 */ /* 0x000fe4000fffe0ff */
[----:B------:R-:W-:Y:S02]  /*11d0*/  UIADD3 UR9, UPT, UPT, UR9, 0x30a00, URZ ;  /* 0x00030a0009097890 */ /* 0x000fe4000fffe0ff */
[----:B------:R-:W-:Y:S02]  /*11e0*/  USHF.R.U32.HI UR22, URZ, 0x4, UR22 ;  /* 0x00000004ff167899 */ /* 0x000fe40008011616 */
[----:B------:R-:W-:Y:S02]  /*11f0*/  USHF.R.U32.HI UR13, URZ, 0x4, UR13 ;  /* 0x00000004ff0d7899 */ /* 0x000fe4000801160d */
[----:B------:R-:W-:Y:S02]  /*1200*/  USHF.R.U32.HI UR9, URZ, 0x4, UR9 ;  /* 0x00000004ff097899 */ /* 0x000fe40008011609 */
[----:B------:R-:W-:Y:S02]  /*1210*/  ULOP3.LUT UR18, UR22, 0x3fe0, URZ, 0xc0, !UPT ;  /* 0x00003fe016127892 */ /* 0x000fe4000f8ec0ff */
[----:B------:R-:W-:Y:S02]  /*1220*/  ULOP3.LUT UR20, UR13, 0x3fc0, URZ, 0xc0, !UPT ;  /* 0x00003fc00d147892 */ /* 0x000fe4000f8ec0ff */
[----:B------:R-:W-:Y:S01]  /*1230*/  ULOP3.LUT UR22, UR9, 0x3fe0, URZ, 0xc0, !UPT ;  /* 0x00003fe009167892 */ /* 0x000fe2000f8ec0ff */
[----:B------:R-:W-:Y:S01]  /*1240*/  UMOV UR19, 0x4008 ;  /* 0x0000400800137882 */ /* 0x000fe20000000000 */
[----:B------:R-:W-:Y:S01]  /*1250*/  UMOV UR21, 0x4008 ;  /* 0x0000400800157882 */ /* 0x000fe20000000000 */
[----:B------:R-:W-:Y:S02]  /*1260*/  UMOV UR23, 0x4008 ;  /* 0x0000400800177882 */ /* 0x000fe40000000000 */
[----:B------:R2:W-:Y:S02]  /*1270*/  UTCCP.T.S.4x32dp128bit tmem[0x1c0], gdesc[UR18] ;  /* 0x0001c012ff0079e7 */ /* 0x0005e40009100000 */
[----:B------:R2:W-:Y:S02]  /*1280*/  UTCCP.T.S.4x32dp128bit tmem[0x1c4], gdesc[UR20] ;  /* 0x0001c414ff0079e7 */ /* 0x0005e40009100000 */
[----:B------:R2:W-:Y:S01]  /*1290*/  UTCCP.T.S.4x32dp128bit tmem[0x1c8], gdesc[UR22] ;  /* 0x0001c816ff0079e7 */ /* 0x0005e20009100000 */
[----:B------:R-:W-:Y:S02]  /*12a0*/  NOP ;  /* 0x0000000000007918 */ /* 0x000fe40000000000 */
.L_x_20:
[----:B------:R-:W-:Y:S01]  /*12b0*/  UISETP.NE.AND UP0, UPT, UR15, 0x3, UPT ;  /* 0x000000030f00788c */ /* 0x000fe2000bf05270 */
[----:B-1----:R-:W1:Y:S01]  /*12c0*/  SHFL.IDX PT, R2, R7, R0, 0x1f ;  /* 0x00001f0007027589 */ /* 0x002e6200000e0000 */
[----:B------:R-:W-:Y:S01]  /*12d0*/  UIADD3 UR9, UPT, UPT, UR15, 0x1, URZ ;  /* 0x000000010f097890 */ /* 0x000fe2000fffe0ff */
[----:B------:R-:W-:Y:S03]  /*12e0*/  NOP ;  /* 0x0000000000007918 */ /* 0x000fe60000000000 */
[----:B------:R-:W-:Y:S03]  /*12f0*/  USEL UR9, UR9, URZ, UP0 ;  /* 0x000000ff09097287 */ /* 0x000fe60008000000 */
[----:B------:R3:W4:Y:S01]  /*1300*/  SHFL.IDX PT, R6, R5, R0, 0x1f ;  /* 0x00001f0005067589 */ /* 0x00072200000e0000 */
[----:B------:R-:W-:Y:S02]  /*1310*/  USHF.L.U32 UR15, UR14, 0x4, URZ ;  /* 0x000000040e0f7899 */ /* 0x000fe400080006ff */
[----:B------:R-:W-:Y:S02]  /*1320*/  ULEA UR13, UR9, UR8, 0x3 ;  /* 0x00000008090d7291 */ /* 0x000fe4000f8e18ff */
[----:B------:R-:W-:Y:S01]  /*1330*/  ULEA UR14, UR14, 0x8b8, 0xd ;  /* 0x000008b80e0e7891 */ /* 0x000fe2000f8e68ff */
[----:B------:R-:W-:Y:S01]  /*1340*/  ISETP.NE.AND P0, PT, RZ, UR9, PT ;  /* 0x00000009ff007c0c */ /* 0x000fe2000bf05270 */
[----:B------:R-:W-:Y:S02]  /*1350*/  UISETP.NE.AND UP0, UPT, UR16, URZ, UPT ;  /* 0x000000ff1000728c */ /* 0x000fe4000bf05270 */
[----:B------:R-:W-:Y:S01]  /*1360*/  UPRMT UR15, UR15, 0x5410, UR14 ;  /* 0x000054100f0f7896 */ /* 0x000fe2000800000e */
[----:B------:R-:W-:Y:S01]  /*1370*/  SEL R11, RZ, 0x1, P0 ;  /* 0x00000001ff0b7807 */ /* 0x000fe20000000000 */
[----:B------:R-:W-:Y:S01]  /*1380*/  UIADD3 UR10, UPT, UPT, UR10, 0x31820, URZ ;  /* 0x000318200a0a7890 */ /* 0x000fe2000fffe0ff */
[----:B------:R-:W-:Y:S02]  /*1390*/  UMOV UR14, URZ ;  /* 0x000000ff000e7c82 */ /* 0x000fe40008000000 */
[----:B------:R-:W-:Y:S01]  /*13a0*/  LOP3.LUT R4, R4, R11, RZ, 0x3c, !PT ;  /* 0x0000000b04047212 */ /* 0x000fe200078e3cff */
[----:B--2---:R-:W-:Y:S01]  /*13b0*/  UMOV UR21, 0x40004040 ;  /* 0x4000404000157882 */ /* 0x004fe20000000000 */
[----:B------:R-:W-:Y:S01]  /*13c0*/  UMOV UR19, 0x40004040 ;  /* 0x4000404000137882 */ /* 0x000fe20000000000 */
[----:B------:R-:W-:Y:S01]  /*13d0*/  UMOV UR25, 0x40004040 ;  /* 0x4000404000197882 */ /* 0x000fe20000000000 */
[----:B------:R-:W-:Y:S01]  /*13e0*/  UMOV UR23, 0x40004040 ;  /* 0x4000404000177882 */ /* 0x000fe20000000000 */
[----:B------:R-:W-:Y:S01]  /*13f0*/  IMAD.U32 R9, R4, -0x80000000, RZ ;  /* 0x8000000004097824 */ /* 0x000fe200078e00ff */
[----:B------:R-:W-:Y:S01]  /*1400*/  UMOV UR29, 0x40004040 ;  /* 0x40004040001d7882 */ /* 0x000fe20000000000 */
[----:B------:R-:W-:Y:S01]  /*1410*/  UMOV UR27, 0x40004040 ;  /* 0x40004040001b7882 */ /* 0x000fe20000000000 */
[----:B------:R-:W-:Y:S01]  /*1420*/  UMOV UR33, 0x40004040 ;  /* 0x4000404000217882 */ /* 0x000fe20000000000 */
[----:B------:R-:W-:Y:S01]  /*1430*/  UMOV UR31, 0x40004040 ;  /* 0x40004040001f7882 */ /* 0x000fe20000000000 */
[----:B-1----:R-:W-:Y:S01]  /*1440*/  R2UR UR20, R2 ;  /* 0x00000000021472ca */ /* 0x002fe200000e0000 */
[----:B---3--:R-:W-:Y:S01]  /*1450*/  IMAD.U32 R0, RZ, RZ, UR9 ;  /* 0x00000009ff007e24 */ /* 0x008fe2000f8e00ff */
[----:B----4-:R-:W-:Y:S11]  /*1460*/  R2UR UR18, R6 ;  /* 0x00000000061272ca */ /* 0x010ff600000e0000 */
[----:B------:R-:W-:Y:S02]  /*1470*/  UIADD3 UR24, UPT, UPT, UR20, 0x2, URZ ;  /* 0x0000000214187890 */ /* 0x000fe4000fffe0ff */
[----:B------:R-:W-:Y:S01]  /*1480*/  UIADD3 UR22, UPT, UPT, UR18, 0x2, URZ ;  /* 0x0000000212167890 */ /* 0x000fe2000fffe0ff */
[----:B------:R1:W-:Y:S01]  /*1490*/  UTCQMMA gdesc[UR20], gdesc[UR18], tmem[UR12], tmem[UR14], idesc[UR15], tmem[UR6], UP0 ;  /* 0x00060e1214007dea */ /* 0x0003e2000800030c */
[----:B------:R-:W-:Y:S02]  /*14a0*/  UIADD3 UR28, UPT, UPT, UR20, 0x4, URZ ;  /* 0x00000004141c7890 */ /* 0x000fe4000fffe0ff */
[----:B------:R-:W-:Y:S02]  /*14b0*/  UIADD3 UR26, UPT, UPT, UR18, 0x4, URZ ;  /* 0x00000004121a7890 */ /* 0x000fe4000fffe0ff */
[----:B------:R-:W-:Y:S02]  /*14c0*/  UIADD3 UR32, UPT, UPT, UR20, 0x6, URZ ;  /* 0x0000000614207890 */ /* 0x000fe4000fffe0ff */
[----:B------:R-:W-:Y:S01]  /*14d0*/  UIADD3 UR30, UPT, UPT, UR18, 0x6, URZ ;  /* 0x00000006121e7890 */ /* 0x000fe2000fffe0ff */
[----:B------:R1:W-:Y:S04]  /*14e0*/  UTCQMMA gdesc[UR24], gdesc[UR22], tmem[UR12], tmem[UR14], idesc[UR15], tmem[UR6], UPT ;  /* 0x00060e1618007dea */ /* 0x0003e8000b80030c */
[----:B------:R1:W-:Y:S04]  /*14f0*/  UTCQMMA gdesc[UR28], gdesc[UR26], tmem[UR12], tmem[UR14], idesc[UR15], tmem[UR6], UPT ;  /* 0x00060e1a1c007dea */ /* 0x0003e8000b80030c */
[----:B------:R1:W-:Y:S01]  /*1500*/  UTCQMMA gdesc[UR32], gdesc[UR30], tmem[UR12], tmem[UR14], idesc[UR15], tmem[UR6], UPT ;  /* 0x00060e1e20007dea */ /* 0x0003e2000b80030c */
[----:B------:R1:W-:Y:S01]  /*1510*/  UTCBAR [UR10], URZ ;  /* 0x000000ff0a0073e9 */ /* 0x0003e200080000ff */
[----:B------:R-:W2:Y:S02]  /*1520*/  SYNCS.PHASECHK.TRANS64.TRYWAIT P0, [UR13+0x31840], R9 ;  /* 0x03184009ff0075a7 */ /* 0x000ea4000800110d */
[----:B-12---:R-:W-:Y:S05]  /*1530*/  @!P0 BRA `(.L_x_21) ;  /* 0x0000002c00488947 */ /* 0x006fea0003800000 */
.L_x_66:
[----:B------:R-:W-:Y:S01]  /*1540*/  UIADD3 UR10, UPT, UPT, UR16, 0x1, URZ ;  /* 0x00000001100a7890 */ /* 0x000fe2000fffe0ff */
[----:B-1----:R-:W1:Y:S01]  /*1550*/  SHFL.IDX PT, R2, R7, R0, 0x1f ;  /* 0x00001f0007027589 */ /* 0x002e6200000e0000 */
[----:B------:R-:W-:Y:S02]  /*1560*/  UIADD3 UR13, UPT, UPT, UR13, 0x31820, URZ ;  /* 0x000318200d0d7890 */ /* 0x000fe4000fffe0ff */
[----:B------:R-:W-:Y:S05]  /*1570*/  USHF.L.U32 UR14, UR10, 0xd, URZ ;  /* 0x0000000d0a0e7899 */ /* 0x000fea00080006ff */
[----:B------:R-:W2:Y:S01]  /*1580*/  SHFL.IDX PT, R6, R5, R0, 0x1f ;  /* 0x00001f0005067589 */ /* 0x000ea200000e0000 */
[----:B------:R-:W-:Y:S01]  /*1590*/  USHF.L.U32 UR15, UR10, 0x4, URZ ;  /* 0x000000040a0f7899 */ /* 0x000fe200080006ff */
[----:B------:R-:W-:Y:S01]  /*15a0*/  NOP ;  /* 0x0000000000007918 */ /* 0x000fe20000000000 */
[----:B------:R-:W-:Y:S01]  /*15b0*/  ULOP3.LUT UR14, UR14, 0x6000, URZ, 0xc0, !UPT ;  /* 0x000060000e0e7892 */ /* 0x000fe2000f8ec0ff */
[----:B------:R-:W-:Y:S01]  /*15c0*/  NOP ;  /* 0x0000000000007918 */ /* 0x000fe20000000000 */
[----:B------:R-:W-:Y:S02]  /*15d0*/  ULOP3.LUT UR15, UR15, 0x30, URZ, 0xc0, !UPT ;  /* 0x000000300f0f7892 */ /* 0x000fe4000f8ec0ff */
[----:B------:R-:W-:Y:S02]  /*15e0*/  ULOP3.LUT UR14, UR14, 0x8b8, URZ, 0xfc, !UPT ;  /* 0x000008b80e0e7892 */ /* 0x000fe4000f8efcff */
[----:B------:R-:W-:Y:S02]  /*15f0*/  UISETP.NE.AND UP0, UPT, UR10, 0x37, UPT ;  /* 0x000000370a00788c */ /* 0x000fe4000bf05270 */
[----:B------:R-:W-:Y:S01]  /*1600*/  UPRMT UR15, UR15, 0x5410, UR14 ;  /* 0x000054100f0f7896 */ /* 0x000fe2000800000e */
[----:B------:R-:W-:Y:S02]  /*1610*/  UMOV UR21, 0x40004040 ;  /* 0x4000404000157882 */ /* 0x000fe40000000000 */
[----:B------:R-:W-:Y:S01]  /*1620*/  UMOV UR14, URZ ;  /* 0x000000ff000e7c82 */ /* 0x000fe20008000000 */
[----:B------:R-:W-:Y:S01]  /*1630*/  UMOV UR19, 0x40004040 ;  /* 0x4000404000137882 */ /* 0x000fe20000000000 */
[----:B------:R-:W-:Y:S01]  /*1640*/  UMOV UR25, 0x40004040 ;  /* 0x4000404000197882 */ /* 0x000fe20000000000 */
[----:B------:R-:W-:Y:S01]  /*1650*/  UMOV UR23, 0x40004040 ;  /* 0x4000404000177882 */ /* 0x000fe20000000000 */
[----:B------:R-:W-:Y:S01]  /*1660*/  UMOV UR29, 0x40004040 ;  /* 0x40004040001d7882 */ /* 0x000fe20000000000 */
[----:B-1----:R-:W-:Y:S01]  /*1670*/  R2UR UR20, R2 ;  /* 0x00000000021472ca */ /* 0x002fe200000e0000 */
[----:B------:R-:W-:Y:S01]  /*1680*/  UMOV UR27, 0x40004040 ;  /* 0x40004040001b7882 */ /* 0x000fe20000000000 */
[----:B--2---:R-:W-:Y:S01]  /*1690*/  R2UR UR18, R6 ;  /* 0x00000000061272ca */ /* 0x004fe200000e0000 */
[----:B------:R-:W-:Y:S01]  /*16a0*/  UMOV UR33, 0x40004040 ;  /* 0x4000404000217882 */ /* 0x000fe20000000000 */
[----:B------:R-:W-:Y:S09]  /*16b0*/  UMOV UR31, 0x40004040 ;  /* 0x40004040001f7882 */ /* 0x000ff20000000000 */
[----:B------:R-:W-:Y:S02]  /*16c0*/  UIADD3 UR24, UPT, UPT, UR20, 0x2, URZ ;  /* 0x0000000214187890 */ /* 0x000fe4000fffe0ff */
[----:B------:R-:W-:Y:S01]  /*16d0*/  UIADD3 UR22, UPT, UPT, UR18, 0x2, URZ ;  /* 0x0000000212167890 */ /* 0x000fe2000fffe0ff */
[----:B------:R1:W-:Y:S01]  /*16e0*/  UTCQMMA gdesc[UR20], gdesc[UR18], tmem[UR12], tmem[UR14], idesc[UR15], tmem[UR4], UPT ;  /* 0x00040e1214007dea */ /* 0x0003e2000b80030c */
        /* <DEDUP_REMOVED lines=8> */
[----:B------:R-:W-:Y:S05]  /*1770*/  BRA.U UP0, `(.L_x_22) ;  /* 0x0000000100087547 */ /* 0x000fea000b800000 */
[----:B------:R2:W-:Y:S01]  /*1780*/  UTCBAR [UR11], URZ ;  /* 0x000000ff0b0073e9 */ /* 0x0005e200080000ff */
[----:B------:R-:W-:Y:S01]  /*1790*/  NOP ;  /* 0x0000000000007918 */ /* 0x000fe20000000000 */
.L_x_22:
[----:B------:R-:W-:Y:S02]  /*17a0*/  UISETP.NE.AND UP0, UPT, UR9, 0x3, UPT ;  /* 0x000000030900788c */ /* 0x000fe4000bf05270 */
[----:B------:R-:W-:Y:S02]  /*17b0*/  UIADD3 UR9, UPT, UPT, UR9, 0x1, URZ ;  /* 0x0000000109097890 */ /* 0x000fe4000fffe0ff */
[----:B------:R-:W-:Y:S02]  /*17c0*/  UIADD3 UR16, UPT, UPT, UR16, 0x2, URZ ;  /* 0x0000000210107890 */ /* 0x000fe4000fffe0ff */
[----:B-1----:R-:W-:Y:S02]  /*17d0*/  USEL UR15, UR9, URZ, UP0 ;  /* 0x000000ff090f7287 */ /* 0x002fe40008000000 */
[----:B------:R-:W-:Y:S04]  /*17e0*/  UISETP.NE.AND UP0, UPT, UR16, 0x38, UPT ;  /* 0x000000381000788c */ /* 0x000fe8000bf05270 */
[----:B------:R-:W-:Y:S04]  /*17f0*/  ISETP.NE.AND P0, PT, RZ, UR15, PT ;  /* 0x0000000fff007c0c */ /* 0x000fe8000bf05270 */
[----:B------:R-:W-:Y:S04]  /*1800*/  SEL R9, RZ, 0x1, P0 ;  /* 0x00000001ff097807 */ /* 0x000fe80000000000 */
[----:B------:R-:W-:Y:S01]  /*1810*/  LOP3.LUT R4, R4, R9, RZ, 0x3c, !PT ;  /* 0x0000000904047212 */ /* 0x000fe200078e3cff */
[----:B------:R-:W-:Y:S06]  /*1820*/  BRA.U UP0, `(.L_x_23) ;  /* 0xfffffff900387547 */ /* 0x000fec000b83ffff */
[----:B------:R-:W-:-:S13]  /*1830*/  ISETP.NE.AND P0, PT, R3, UR17, PT ;  /* 0x0000001103007c0c */ /* 0x000fda000bf05270 */
[----:B--2---:R-:W-:Y:S05]  /*1840*/  @!P0 EXIT ;  /* 0x000000000000894d */ /* 0x004fea0003800000 */
[----:B------:R-:W-:Y:S01]  /*1850*/  UIADD3 UR17, UPT, UPT, UR17, 0x1, URZ ;  /* 0x0000000111117890 */ /* 0x000fe2000fffe0ff */
[----:B------:R-:W-:Y:S11]  /*1860*/  BRA `(.L_x_24) ;  /* 0xfffffff400ec7947 */ /* 0x000ff6000383ffff */
.L_x_11:
[----:B------:R-:W-:-:S13]  /*1870*/  ELECT P0, URZ, PT ;  /* 0x0000000000ff782f */ /* 0x000fda0003800000 */
[----:B------:R-:W-:Y:S05]  /*1880*/  @!P0 BRA `(.L_x_13) ;  /* 0x0000000800948947 */ /* 0x000fea0003800000 */
[----:B------:R-:W1:Y:S02]  /*1890*/  S2R R12, SR_CTAID.X ;  /* 0x00000000000c7919 */ /* 0x000e640000002500 */
[----:B-1----:R-:W-:-:S13]  /*18a0*/  ISETP.GE.U32.AND P0, PT, R12, R5, PT ;  /* 0x000000050c00720c */ /* 0x002fda0003f06070 */
[----:B------:R-:W-:Y:S05]  /*18b0*/  @P0 EXIT ;  /* 0x000000000000094d */ /* 0x000fea0003800000 */
[----:B------:R-:W1:Y:S01]  /*18c0*/  LDC.64 R16, c[0x0][0x348] ;  /* 0x0000d200ff107b82 */ /* 0x000e620000000a00 */
[-C--:B------:R-:W-:Y:S01]  /*18d0*/  LOP3.LUT R0, RZ, R12.reuse, RZ, 0x33, !PT ;  /* 0x0000000cff007212 */ /* 0x080fe200078e33ff */
[----:B------:R-:W-:Y:S02]  /*18e0*/  HFMA2 R13, -RZ, RZ, 0, 0 ;  /* 0x00000000ff0d7431 */ /* 0x000fe400000001ff */
[----:B------:R-:W-:Y:S02]  /*18f0*/  IMAD.MOV.U32 R14, RZ, RZ, RZ ;  /* 0x000000ffff0e7224 */ /* 0x000fe400078e00ff */
[----:B------:R-:W-:Y:S02]  /*1900*/  IMAD.IADD R0, R5, 0x1, R0 ;  /* 0x0000000105007824 */ /* 0x000fe400078e0200 */
[----:B------:R-:W2:Y:S02]  /*1910*/  LDC.64 R6, c[0x0][0x358] ;  /* 0x0000d600ff067b82 */ /* 0x000ea40000000a00 */
[----:B------:R-:W-:Y:S01]  /*1920*/  IMAD.HI.U32 R11, R0, 0x76b981db, RZ ;  /* 0x76b981db000b7827 */ /* 0x000fe200078e00ff */
[----:B------:R-:W-:-:S04]  /*1930*/  MOV R0, R12 ;  /* 0x0000000c00007202 */ /* 0x000fc80000000f00 */
[----:B------:R-:W-:-:S07]  /*1940*/  SHF.R.U32.HI R11, RZ, 0x6, R11 ;  /* 0x00000006ff0b7819 */ /* 0x000fce000001160b */
.L_x_30:
[----:B------:R-:W-:Y:S02]  /*1950*/  SHF.R.U32.HI R3, RZ, 0x4, R0 ;  /* 0x00000004ff037819 */ /* 0x000fe40000011600 */
[----:B------:R-:W-:-:S03]  /*1960*/  MOV R4, 0x19d0 ;  /* 0x000019d000047802 */ /* 0x000fc60000000f00 */
[----:B------:R-:W-:-:S04]  /*1970*/  IMAD.HI.U32 R3, R3, 0xd79435f, RZ ;  /* 0x0d79435f03037827 */ /* 0x000fc800078e00ff */
[C---:B------:R-:W-:Y:S02]  /*1980*/  IMAD R35, R3.reuse, -0x10, R20 ;  /* 0xfffffff003237824 */ /* 0x040fe400078e0214 */
[----:B------:R-:W-:-:S03]  /*1990*/  IMAD R0, R3, -0x130, R0 ;  /* 0xfffffed003007824 */ /* 0x000fc600078e0200 */
[----:B------:R-:W-:Y:S02]  /*19a0*/  VIMNMX.U32 R35, PT, PT, R35, 0x10, PT ;  /* 0x0000001023237848 */ /* 0x000fe40003fe0000 */
[----:B-1----:R-:W-:Y:S02]  /*19b0*/  LOP3.LUT R8, R0, 0xffff, RZ, 0xc0, !PT ;  /* 0x0000ffff00087812 */ /* 0x002fe400078ec0ff */
[----:B-12---:R-:W-:Y:S05]  /*19c0*/  CALL.REL.NOINC `($__internal_3_$__cuda_sm20_div_u16) ;  /* 0x0000002800ec7944 */ /* 0x006fea0003c00000 */
[----:B------:R-:W-:Y:S01]  /*19d0*/  PRMT R35, R35, 0x9910, RZ ;  /* 0x0000991023237816 */ /* 0x000fe200000000ff */
[----:B------:R-:W1:Y:S01]  /*19e0*/  S2R R8, SR_CgaCtaId ;  /* 0x0000000000087919 */ /* 0x000e620000008800 */
[----:B------:R-:W-:Y:S01]  /*19f0*/  PRMT R2, R36, 0x9910, RZ ;  /* 0x0000991024027816 */ /* 0x000fe200000000ff */
[----:B------:R-:W2:Y:S01]  /*1a00*/  LDC.64 R4, c[0x0][0x380] ;  /* 0x0000e000ff047b82 */ /* 0x000ea20000000a00 */
[----:B------:R-:W-:-:S03]  /*1a10*/  MOV R10, 0x100 ;  /* 0x00000100000a7802 */ /* 0x000fc60000000f00 */
[----:B------:R-:W-:-:S04]  /*1a20*/  IMAD R2, R35, R2, RZ ;  /* 0x0000000223027224 */ /* 0x000fc800078e02ff */
[----:B------:R-:W-:-:S05]  /*1a30*/  IMAD.MOV R2, RZ, RZ, -R2 ;  /* 0x000000ffff027224 */ /* 0x000fca00078e0a02 */
[----:B------:R-:W-:-:S05]  /*1a40*/  PRMT R9, R2, 0x7710, RZ ;  /* 0x0000771002097816 */ /* 0x000fca00000000ff */
[----:B------:R-:W-:Y:S01]  /*1a50*/  IMAD.IADD R2, R0, 0x1, R9 ;  /* 0x0000000100027824 */ /* 0x000fe200078e0209 */
[----:B------:R-:W-:Y:S01]  /*1a60*/  LOP3.LUT R9, R36, 0xffff, RZ, 0xc0, !PT ;  /* 0x0000ffff24097812 */ /* 0x000fe200078ec0ff */
[----:B------:R-:W-:-:S03]  /*1a70*/  IMAD.MOV.U32 R0, RZ, RZ, RZ ;  /* 0x000000ffff007224 */ /* 0x000fc600078e00ff */
[----:B------:R-:W-:Y:S01]  /*1a80*/  LOP3.LUT R2, R2, 0xffff, RZ, 0xc0, !PT ;  /* 0x0000ffff02027812 */ /* 0x000fe200078ec0ff */
[----:B------:R-:W-:-:S04]  /*1a90*/  IMAD R9, R9, 0xe0, RZ ;  /* 0x000000e009097824 */ /* 0x000fc800078e02ff */
[----:B------:R-:W-:Y:S01]  /*1aa0*/  IMAD R2, R3, 0x10, R2 ;  /* 0x0000001003027824 */ /* 0x000fe200078e0202 */
[----:B------:R-:W-:-:S04]  /*1ab0*/  MOV R3, 0x400 ;  /* 0x0000040000037802 */ /* 0x000fc80000000f00 */
[----:B------:R-:W-:Y:S02]  /*1ac0*/  SHF.L.U32 R2, R2, 0x7, RZ ;  /* 0x0000000702027819 */ /* 0x000fe400000006ff */
[----:B-1----:R-:W-:-:S03]  /*1ad0*/  LEA R8, R8, R3, 0x18 ;  /* 0x0000000308087211 */ /* 0x002fc600078ec0ff */
[----:B--2---:R-:W-:-:S07]  /*1ae0*/  IMAD.WIDE.U32 R4, R2, 0x4, R4 ;  /* 0x0000000402047825 */ /* 0x004fce00078e0004 */
.L_x_29:
[----:B------:R-:W-:Y:S01]  /*1af0*/  LOP3.LUT R13, R13, 0x1, RZ, 0x3c, !PT ;  /* 0x000000010d0d7812 */ /* 0x000fe200078e3cff */
[----:B------:R-:W-:Y:S05]  /*1b00*/  YIELD ;  /* 0x0000000000007946 */ /* 0x000fea0003800000 */
[----:B------:R-:W-:Y:S04]  /*1b10*/  SHF.L.U32 R3, R13, 0x1f, RZ ;  /* 0x0000001f0d037819 */ /* 0x000fe800000006ff */
[----:B-1----:R-:W1:Y:S02]  /*1b20*/  SYNCS.PHASECHK.TRANS64.TRYWAIT P0, [R8+URZ+0x31820], R3 ;  /* 0x03182003080075a7 */ /* 0x002e6400080011ff */
[----:B-12---:R-:W-:Y:S05]  /*1b30*/  @!P0 BRA `(.L_x_25) ;  /* 0x0000002400e48947 */ /* 0x006fea0003800000 */
.L_x_68:
[----:B------:R-:W2:Y:S01]  /*1b40*/  LDCU.64 UR24, c[0x0][0x348] ;  /* 0x00006900ff1877ac */ /* 0x000ea20008000a00 */
[----:B------:R-:W-:Y:S01]  /*1b50*/  R2UR UR4, R6 ;  /* 0x00000000060472ca */ /* 0x000fe200000e0000 */
[----:B-1----:R-:W-:Y:S01]  /*1b60*/  IMAD.MOV.U32 R19, RZ, RZ, 0xb580 ;  /* 0x0000b580ff137424 */ /* 0x002fe200078e00ff */
[----:B------:R-:W-:Y:S01]  /*1b70*/  R2UR UR5, R7 ;  /* 0x00000000070572ca */ /* 0x000fe200000e0000 */
[----:B------:R-:W-:Y:S01]  /*1b80*/  IMAD.U32 R15, R13, -0x80000000, RZ ;  /* 0x800000000d0f7824 */ /* 0x000fe200078e00ff */
[----:B------:R-:W-:Y:S01]  /*1b90*/  R2UR UR19, R2 ;  /* 0x00000000021372ca */ /* 0x000fe200000e0000 */
[----:B------:R-:W-:Y:S01]  /*1ba0*/  UMOV UR6, 0x0 ;  /* 0x0000000000067882 */ /* 0x000fe20000000000 */
[----:B------:R-:W-:Y:S01]  /*1bb0*/  UMOV UR7, 0x10000000 ;  /* 0x1000000000077882 */ /* 0x000fe20000000000 */
[----:B------:R-:W-:Y:S02]  /*1bc0*/  R2UR UR15, R0 ;  /* 0x00000000000f72ca */ /* 0x000fe400000e0000 */
[----:B------:R-:W-:Y:S02]  /*1bd0*/  R2UR UR22, R9 ;  /* 0x00000000091672ca */ /* 0x000fe400000e0000 */
[C---:B------:R-:W-:Y:S02]  /*1be0*/  IADD3 R22, P0, PT, R16.reuse, 0xc0, RZ ;  /* 0x000000c010167810 */ /* 0x040fe40007f1e0ff */
[----:B------:R-:W-:Y:S02]  /*1bf0*/  IADD3 R24, P1, PT, R16, 0x40, RZ ;  /* 0x0000004010187810 */ /* 0x000fe40007f3e0ff */
[----:B------:R-:W3:Y:S01]  /*1c00*/  LDG.E.CONSTANT R3, desc[UR4][R4.64] ;  /* 0x0000000404037981 */ /* 0x000ee2000c1e9900 */
[----:B------:R-:W-:Y:S01]  /*1c10*/  R2UR UR9, R8 ;  /* 0x00000000080972ca */ /* 0x000fe200000e0000 */
[--C-:B------:R-:W-:Y:S01]  /*1c20*/  IMAD.X R23, RZ, RZ, R17.reuse, P0 ;  /* 0x000000ffff177224 */ /* 0x100fe200000e0611 */
[----:B------:R-:W-:Y:S01]  /*1c30*/  R2UR UR18, R10 ;  /* 0x000000000a1272ca */ /* 0x000fe200000e0000 */
[----:B------:R-:W-:Y:S01]  /*1c40*/  IMAD.X R25, RZ, RZ, R17, P1 ;  /* 0x000000ffff197224 */ /* 0x000fe200008e0611 */
[----:B------:R-:W-:Y:S01]  /*1c50*/  R2UR UR30, R24 ;  /* 0x00000000181e72ca */ /* 0x000fe200000e0000 */
[----:B------:R-:W-:Y:S01]  /*1c60*/  UMOV UR14, UR19 ;  /* 0x00000013000e7c82 */ /* 0x000fe20008000000 */
[----:B------:R-:W-:Y:S02]  /*1c70*/  R2UR UR26, R22 ;  /* 0x00000000161a72ca */ /* 0x000fe400000e0000 */
[----:B------:R-:W-:Y:S02]  /*1c80*/  R2UR UR31, R25 ;  /* 0x00000000191f72ca */ /* 0x000fe400000e0000 */
[----:B------:R-:W-:Y:S03]  /*1c90*/  R2UR UR27, R23 ;  /* 0x00000000171b72ca */ /* 0x000fe600000e0000 */
[----:B------:R-:W-:Y:S02]  /*1ca0*/  UIADD3 UR17, UPT, UPT, UR9, 0x31800, URZ ;  /* 0x0003180009117890 */ /* 0x000fe4000fffe0ff */
[----:B------:R-:W-:Y:S02]  /*1cb0*/  UIADD3 UR18, UPT, UPT, UR18, -0x100, URZ ;  /* 0xffffff0012127890 */ /* 0x000fe4000fffe0ff */
[----:B------:R-:W-:Y:S02]  /*1cc0*/  UIADD3 UR16, UPT, UPT, UR9, 0x4000, URZ ;  /* 0x0000400009107890 */ /* 0x000fe4000fffe0ff */
[----:B------:R-:W-:Y:S02]  /*1cd0*/  UIADD3 UR8, UPT, UPT, UR9, 0x14000, URZ ;  /* 0x0001400009087890 */ /* 0x000fe4000fffe0ff */
[----:B------:R-:W-:Y:S02]  /*1ce0*/  UIADD3 UR12, UPT, UPT, UR9, 0x30000, URZ ;  /* 0x00030000090c7890 */ /* 0x000fe4000fffe0ff */
[----:B------:R-:W-:Y:S01]  /*1cf0*/  UIADD3 UR20, UPT, UPT, UR9, 0x30800, URZ ;  /* 0x0003080009147890 */ /* 0x000fe2000fffe0ff */
[----:B------:R-:W-:Y:S02]  /*1d00*/  UMOV UR10, UR18 ;  /* 0x00000012000a7c82 */ /* 0x000fe40008000000 */
[----:B------:R1:W-:Y:S01]  /*1d10*/  UTMALDG.2D [UR16], [UR30], desc[UR6] ;  /* 0x000006101e0075b4 */ /* 0x0003e20008009000 */
[----:B------:R-:W-:Y:S01]  /*1d20*/  UMOV UR9, UR17 ;  /* 0x0000001100097c82 */ /* 0x000fe20008000000 */
[----:B------:R-:W-:Y:S01]  /*1d30*/  UMOV UR13, UR17 ;  /* 0x00000011000d7c82 */ /* 0x000fe20008000000 */
[----:B------:R-:W-:Y:S01]  /*1d40*/  UMOV UR21, UR17 ;  /* 0x0000001100157c82 */ /* 0x000fe20008000000 */
[C---:B---3--:R-:W-:Y:S01]  /*1d50*/  IMAD.SHL.U32 R18, R3.reuse, 0x1000, RZ ;  /* 0x0000100003127824 */ /* 0x048fe200078e00ff */
[C---:B------:R-:W-:Y:S01]  /*1d60*/  ISETP.GT.AND P0, PT, R3.reuse, RZ, PT ;  /* 0x000000ff0300720c */ /* 0x040fe20003f04270 */
[----:B--2---:R-:W-:Y:S01]  /*1d70*/  UIADD3 UR28, UP2, UPT, UR24, 0x140, URZ ;  /* 0x00000140181c7890 */ /* 0x004fe2000ff5e0ff */
[----:B------:R-:W-:Y:S01]  /*1d80*/  R2UR UR4, R3 ;  /* 0x00000000030472ca */ /* 0x000fe200000e0000 */
[----:B------:R-:W-:Y:S01]  /*1d90*/  UIADD3 UR24, UP1, UPT, UR24, 0x1c0, URZ ;  /* 0x000001c018187890 */ /* 0x000fe2000ff3e0ff */
[----:B------:R-:W-:Y:S01]  /*1da0*/  SEL R18, R18, RZ, P0 ;  /* 0x000000ff12127207 */ /* 0x000fe20000000000 */
[----:B------:R-:W-:Y:S02]  /*1db0*/  UIADD3.X UR29, UPT, UPT, URZ, UR25, URZ, UP2, !UPT ;  /* 0x00000019ff1d7290 */ /* 0x000fe400097fe4ff */
[----:B------:R-:W-:Y:S02]  /*1dc0*/  UIADD3.X UR25, UPT, UPT, URZ, UR25, URZ, UP1, !UPT ;  /* 0x00000019ff197290 */ /* 0x000fe40008ffe4ff */
[----:B------:R-:W-:Y:S05]  /*1dd0*/  IMAD.IADD R18, R9, 0x1, R18 ;  /* 0x0000000109127824 */ /* 0x000fea00078e0212 */
[----:B------:R-:W-:Y:S01]  /*1de0*/  R2UR UR11, R18 ;  /* 0x00000000120b72ca */ /* 0x000fe200000e0000 */
[----:B------:R-:W-:Y:S04]  /*1df0*/  UISETP.LT.AND UP0, UPT, URZ, UR4, UPT ;  /* 0x00000004ff00728c */ /* 0x000fe8000bf01270 */
[----:B------:R-:W-:Y:S04]  /*1e00*/  USEL UR4, URZ, UR4, !UP0 ;  /* 0x00000004ff047287 */ /* 0x000fe8000c000000 */
[----:B------:R-:W-:Y:S04]  /*1e10*/  UIMAD UR23, UR4, 0xe, UR15 ;  /* 0x0000000e041778a4 */ /* 0x000fe8000f8e020f */
[----:B------:R1:W-:Y:S01]  /*1e20*/  UTMALDG.2D [UR8], [UR26], desc[UR6] ;  /* 0x000006081a0075b4 */ /* 0x0003e20008009000 */
[----:B------:R1:W-:Y:S04]  /*1e30*/  UTMALDG.2D [UR12], [UR28], desc[UR6] ;  /* 0x0000060c1c0075b4 */ /* 0x0003e80008009000 */
[----:B------:R1:W-:Y:S01]  /*1e40*/  UTMALDG.2D [UR20], [UR24], desc[UR6] ;  /* 0x00000614180075b4 */ /* 0x0003e20008009000 */
[----:B------:R1:W-:Y:S01]  /*1e50*/  SYNCS.ARRIVE.TRANS64 RZ, [R8+URZ+0x31800], R19 ;  /* 0x0318001308ff79a7 */ /* 0x0003e200080000ff */
[----:B------:R-:W2:Y:S02]  /*1e60*/  SYNCS.PHASECHK.TRANS64.TRYWAIT P0, [R8+URZ+0x31828], R15 ;  /* 0x0318280f080075a7 */ /* 0x000ea400080011ff */
[----:B-12---:R-:W-:Y:S05]  /*1e70*/  @!P0 BRA `(.L_x_26) ;  /* 0x0000002400308947 */ /* 0x006fea0003800000 */
.L_x_70:
[----:B------:R-:W-:Y:S01]  /*1e80*/  R2UR UR4, R8 ;  /* 0x00000000080472ca */ /* 0x000fe200000e0000 */
[----:B------:R-:W-:Y:S01]  /*1e90*/  UMOV UR14, 0x0 ;  /* 0x00000000000e7882 */ /* 0x000fe20000000000 */
[----:B------:R-:W-:Y:S01]  /*1ea0*/  R2UR UR10, R10 ;  /* 0x000000000a0a72ca */ /* 0x000fe200000e0000 */
[----:B------:R-:W-:Y:S01]  /*1eb0*/  UMOV UR15, 0x10000000 ;  /* 0x10000000000f7882 */ /* 0x000fe20000000000 */
[----:B------:R-:W-:Y:S01]  /*1ec0*/  R2UR UR16, R24 ;  /* 0x00000000181072ca */ /* 0x000fe200000e0000 */
[----:B------:R-:W-:Y:S01]  /*1ed0*/  IMAD.MOV.U32 R19, RZ, RZ, 0xb000 ;  /* 0x0000b000ff137424 */ /* 0x000fe200078e00ff */
[----:B------:R-:W-:Y:S02]  /*1ee0*/  R2UR UR17, R25 ;  /* 0x00000000191172ca */ /* 0x000fe400000e0000 */
[----:B------:R-:W-:Y:S02]  /*1ef0*/  R2UR UR11, R2 ;  /* 0x00000000020b72ca */ /* 0x000fe400000e0000 */
[----:B------:R-:W-:Y:S02]  /*1f00*/  R2UR UR12, R22 ;  /* 0x00000000160c72ca */ /* 0x000fe400000e0000 */
[----:B------:R-:W-:Y:S01]  /*1f10*/  R2UR UR13, R23 ;  /* 0x00000000170d72ca */ /* 0x000fe200000e0000 */
[----:B------:R-:W-:Y:S01]  /*1f20*/  UIADD3 UR9, UPT, UPT, UR4, 0x31808, URZ ;  /* 0x0003180804097890 */ /* 0x000fe2000fffe0ff */
[----:B------:R-:W-:Y:S01]  /*1f30*/  R2UR UR7, R18 ;  /* 0x00000000120772ca */ /* 0x000fe200000e0000 */
[----:B------:R-:W-:Y:S02]  /*1f40*/  UIADD3 UR10, UPT, UPT, UR10, -0x80, URZ ;  /* 0xffffff800a0a7890 */ /* 0x000fe4000fffe0ff */
[----:B------:R-:W-:Y:S02]  /*1f50*/  UIADD3 UR8, UPT, UPT, UR4, 0x8000, URZ ;  /* 0x0000800004087890 */ /* 0x000fe4000fffe0ff */
[----:B------:R-:W-:Y:S01]  /*1f60*/  UIADD3 UR4, UPT, UPT, UR4, 0x1b000, URZ ;  /* 0x0001b00004047890 */ /* 0x000fe2000fffe0ff */
[----:B------:R-:W-:Y:S02]  /*1f70*/  UMOV UR5, UR9 ;  /* 0x0000000900057c82 */ /* 0x000fe40008000000 */
[----:B------:R-:W-:Y:S04]  /*1f80*/  UMOV UR6, UR10 ;  /* 0x0000000a00067c82 */ /* 0x000fe80008000000 */
[----:B------:R2:W-:Y:S02]  /*1f90*/  UTMALDG.2D [UR8], [UR16], desc[UR14] ;  /* 0x00000e08100075b4 */ /* 0x0005e40008009000 */
[----:B------:R2:W-:Y:S01]  /*1fa0*/  UTMALDG.2D [UR4], [UR12], desc[UR14] ;  /* 0x00000e040c0075b4 */ /* 0x0005e20008009000 */
[----:B------:R2:W-:Y:S01]  /*1fb0*/  SYNCS.ARRIVE.TRANS64 RZ, [R8+URZ+0x31808], R19 ;  /* 0x0318081308ff79a7 */ /* 0x0005e200080000ff */
[----:B------:R-:W3:Y:S02]  /*1fc0*/  SYNCS.PHASECHK.TRANS64.TRYWAIT P0, [R8+URZ+0x31830], R15 ;  /* 0x0318300f080075a7 */ /* 0x000ee400080011ff */
[----:B--23--:R-:W-:Y:S05]  /*1fd0*/  @!P0 BRA `(.L_x_27) ;  /* 0x0000002000f48947 */ /* 0x00cfea0003800000 */
.L_x_72:
[----:B------:R-:W-:Y:S01]  /*1fe0*/  R2UR UR4, R8 ;  /* 0x00000000080472ca */ /* 0x000fe200000e0000 */
[----:B------:R-:W-:Y:S01]  /*1ff0*/  UMOV UR14, 0x0 ;  /* 0x00000000000e7882 */ /* 0x000fe20000000000 */
[----:B------:R-:W-:Y:S01]  /*2000*/  R2UR UR10, R10 ;  /* 0x000000000a0a72ca */ /* 0x000fe200000e0000 */
[----:B------:R-:W-:Y:S01]  /*2010*/  UMOV UR15, 0x10000000 ;  /* 0x10000000000f7882 */ /* 0x000fe20000000000 */
[----:B------:R-:W-:Y:S01]  /*2020*/  R2UR UR16, R24 ;  /* 0x00000000181072ca */ /* 0x000fe200000e0000 */
[----:B------:R-:W-:Y:S01]  /*2030*/  VIADD R3, R10, 0x80 ;  /* 0x000000800a037836 */ /* 0x000fe20000000000 */
[----:B------:R-:W-:Y:S02]  /*2040*/  R2UR UR17, R25 ;  /* 0x00000000191172ca */ /* 0x000fe400000e0000 */
[----:B------:R-:W-:Y:S02]  /*2050*/  R2UR UR11, R2 ;  /* 0x00000000020b72ca */ /* 0x000fe400000e0000 */
[----:B------:R-:W-:Y:S02]  /*2060*/  R2UR UR12, R22 ;  /* 0x00000000160c72ca */ /* 0x000fe400000e0000 */
[----:B------:R-:W-:Y:S01]  /*2070*/  R2UR UR13, R23 ;  /* 0x00000000170d72ca */ /* 0x000fe200000e0000 */
[----:B------:R-:W-:Y:S01]  /*2080*/  UIADD3 UR9, UPT, UPT, UR4, 0x31810, URZ ;  /* 0x0003181004097890 */ /* 0x000fe2000fffe0ff */
[----:B------:R-:W-:Y:S01]  /*2090*/  R2UR UR7, R18 ;  /* 0x00000000120772ca */ /* 0x000fe200000e0000 */
[----:B------:R-:W-:Y:S02]  /*20a0*/  UIADD3 UR8, UPT, UPT, UR4, 0xc000, URZ ;  /* 0x0000c00004087890 */ /* 0x000fe4000fffe0ff */
[----:B------:R-:W-:Y:S01]  /*20b0*/  UIADD3 UR4, UPT, UPT, UR4, 0x22000, URZ ;  /* 0x0002200004047890 */ /* 0x000fe2000fffe0ff */
[----:B------:R-:W-:Y:S02]  /*20c0*/  UMOV UR6, UR10 ;  /* 0x0000000a00067c82 */ /* 0x000fe40008000000 */
[----:B------:R-:W-:Y:S04]  /*20d0*/  UMOV UR5, UR9 ;  /* 0x0000000900057c82 */ /* 0x000fe80008000000 */
[----:B------:R2:W-:Y:S03]  /*20e0*/  UTMALDG.2D [UR8], [UR16], desc[UR14] ;  /* 0x00000e08100075b4 */ /* 0x0005e60008009000 */
[----:B------:R2:W-:Y:S01]  /*20f0*/  UTMALDG.2D [UR4], [UR12], desc[UR14] ;  /* 0x00000e040c0075b4 */ /* 0x0005e20008009000 */
[----:B------:R2:W-:Y:S01]  /*2100*/  SYNCS.ARRIVE.TRANS64 RZ, [R8+URZ+0x31810], R19 ;  /* 0x0318101308ff79a7 */ /* 0x0005e200080000ff */
[----:B------:R-:W3:Y:S02]  /*2110*/  SYNCS.PHASECHK.TRANS64.TRYWAIT P0, [R8+URZ+0x31838], R15 ;  /* 0x0318380f080075a7 */ /* 0x000ee400080011ff */
[----:B--23--:R-:W-:Y:S05]  /*2120*/  @!P0 BRA `(.L_x_28) ;  /* 0x0000002000bc8947 */ /* 0x00cfea0003800000 */
.L_x_74:
[----:B------:R-:W-:Y:S01]  /*2130*/  R2UR UR4, R8 ;  /* 0x00000000080472ca */ /* 0x000fe200000e0000 */
[----:B------:R-:W-:Y:S01]  /*2140*/  UMOV UR14, 0x0 ;  /* 0x00000000000e7882 */ /* 0x000fe20000000000 */
[----:B------:R-:W-:Y:S01]  /*2150*/  R2UR UR16, R24 ;  /* 0x00000000181072ca */ /* 0x000fe200000e0000 */
[----:B------:R-:W-:Y:S01]  /*2160*/  UMOV UR15, 0x10000000 ;  /* 0x10000000000f7882 */ /* 0x000fe20000000000 */
[----:B------:R-:W-:Y:S01]  /*2170*/  R2UR UR17, R25 ;  /* 0x00000000191172ca */ /* 0x000fe200000e0000 */
[----:B------:R-:W-:Y:S01]  /*2180*/  VIADD R10, R10, 0x200 ;  /* 0x000002000a0a7836 */ /* 0x000fe20000000000 */
[----:B------:R-:W-:Y:S01]  /*2190*/  R2UR UR10, R3 ;  /* 0x00000000030a72ca */ /* 0x000fe200000e0000 */
[----:B------:R-:W-:Y:S01]  /*21a0*/  VIADD R0, R0, 0x1 ;  /* 0x0000000100007836 */ /* 0x000fe20000000000 */
[----:B------:R-:W-:Y:S02]  /*21b0*/  R2UR UR11, R2 ;  /* 0x00000000020b72ca */ /* 0x000fe400000e0000 */
[----:B------:R-:W-:Y:S02]  /*21c0*/  R2UR UR12, R22 ;  /* 0x00000000160c72ca */ /* 0x000fe400000e0000 */
[----:B------:R-:W-:Y:S01]  /*21d0*/  R2UR UR13, R23 ;  /* 0x00000000170d72ca */ /* 0x000fe200000e0000 */
[----:B------:R-:W-:Y:S01]  /*21e0*/  UIADD3 UR9, UPT, UPT, UR4, 0x31818, URZ ;  /* 0x0003181804097890 */ /* 0x000fe2000fffe0ff */
[----:B------:R-:W-:Y:S01]  /*21f0*/  R2UR UR7, R18 ;  /* 0x00000000120772ca */ /* 0x000fe200000e0000 */
[----:B------:R-:W-:Y:S01]  /*2200*/  UIADD3 UR8, UPT, UPT, UR4, 0x10000, URZ ;  /* 0x0001000004087890 */ /* 0x000fe2000fffe0ff */
[----:B------:R-:W-:Y:S01]  /*2210*/  ISETP.NE.AND P0, PT, R10, 0x1d00, PT ;  /* 0x00001d000a00780c */ /* 0x000fe20003f05270 */
[----:B------:R-:W-:Y:S02]  /*2220*/  UIADD3 UR4, UPT, UPT, UR4, 0x29000, URZ ;  /* 0x0002900004047890 */ /* 0x000fe4000fffe0ff */
[----:B------:R-:W-:Y:S01]  /*2230*/  UMOV UR6, UR10 ;  /* 0x0000000a00067c82 */ /* 0x000fe20008000000 */
[----:B------:R-:W-:Y:S04]  /*2240*/  UMOV UR5, UR9 ;  /* 0x0000000900057c82 */ /* 0x000fe80008000000 */
[----:B------:R2:W-:Y:S03]  /*2250*/  UTMALDG.2D [UR8], [UR16], desc[UR14] ;  /* 0x00000e08100075b4 */ /* 0x0005e60008009000 */
[----:B------:R2:W-:Y:S01]  /*2260*/  UTMALDG.2D [UR4], [UR12], desc[UR14] ;  /* 0x00000e040c0075b4 */ /* 0x0005e20008009000 */
[----:B------:R2:W-:Y:S01]  /*2270*/  SYNCS.ARRIVE.TRANS64 RZ, [R8+URZ+0x31818], R19 ;  /* 0x0318181308ff79a7 */ /* 0x0005e200080000ff */
[----:B------:R-:W-:Y:S05]  /*2280*/  @P0 BRA `(.L_x_29) ;  /* 0xfffffff800180947 */ /* 0x000fea000383ffff */
[----:B------:R-:W-:-:S13]  /*2290*/  ISETP.NE.AND P0, PT, R14, R11, PT ;  /* 0x0000000b0e00720c */ /* 0x000fda0003f05270 */
[----:B--2---:R-:W-:Y:S05]  /*22a0*/  @!P0 EXIT ;  /* 0x000000000000894d */ /* 0x004fea0003800000 */
[----:B------:R-:W-:-:S05]  /*22b0*/  IADD3 R14, PT, PT, R14, 0x1, RZ ;  /* 0x000000010e0e7810 */ /* 0x000fca0007ffe0ff */
[----:B------:R-:W-:Y:S01]  /*22c0*/  IMAD R0, R14, 0x8a, R12 ;  /* 0x0000008a0e007824 */ /* 0x000fe200078e020c */
[----:B------:R-:W-:Y:S06]  /*22d0*/  BRA `(.L_x_30) ;  /* 0xfffffff4009c7947 */ /* 0x000fec000383ffff */
.L_x_13:
[----:B------:R-:W-:-:S04]  /*22e0*/  LOP3.LUT R0, R3, 0xfffffffc, RZ, 0xc0, !PT ;  /* 0xfffffffc03007812 */ /* 0x000fc800078ec0ff */
[----:B------:R-:W-:-:S13]  /*22f0*/  ISETP.NE.AND P0, PT, R0, 0x4, PT ;  /* 0x000000040000780c */ /* 0x000fda0003f05270 */
[----:B-1----:R-:W-:Y:S05]  /*2300*/  @P0 EXIT ;  /* 0x000000000000094d */ /* 0x002fea0003800000 */
[----:B------:R-:W1:Y:S01]  /*2310*/  S2R R0, SR_CgaCtaId ;  /* 0x0000000000007919 */ /* 0x000e620000008800 */
[----:B------:R-:W-:-:S04]  /*2320*/  MOV R7, 0x400 ;  /* 0x0000040000077802 */ /* 0x000fc80000000f00 */
[----:B-1----:R-:W-:-:S05]  /*2330*/  LEA R0, R0, R7, 0x18 ;  /* 0x0000000700007211 */ /* 0x002fca00078ec0ff */
[----:B------:R-:W1:Y:S02]  /*2340*/  LDS R2, [R0+0x31880] ;  /* 0x0318800000027984 */ /* 0x000e640000000800 */
[----:B-1----:R-:W-:-:S13]  /*2350*/  ISETP.NE.AND P0, PT, R2, RZ, PT ;  /* 0x000000ff0200720c */ /* 0x002fda0003f05270 */
[----:B------:R-:W-:Y:S05]  /*2360*/  @!P0 BRA `(.L_x_31) ;  /* 0x0000000000048947 */ /* 0x000fea0003800000 */
[----:B------:R-:W-:Y:S05]  /*2370*/  BPT.TRAP 0x1 ;  /* 0x000000040000795c */ /* 0x000fea0000300000 */
.L_x_31:
[----:B------:R-:W1:Y:S01]  /*2380*/  S2UR UR4, SR_CTAID.X ;  /* 0x00000000000479c3 */ /* 0x000e620000002500 */
[----:B------:R-:W-:Y:S02]  /*2390*/  IADD3 R3, PT, PT, R3, -0x4, RZ ;  /* 0xfffffffc03037810 */ /* 0x000fe40007ffe0ff */
[----:B-1----:R-:W-:-:S13]  /*23a0*/  ISETP.LE.U32.AND P0, PT, R5, UR4, PT ;  /* 0x0000000405007c0c */ /* 0x002fda000bf03070 */
[----:B------:R-:W-:Y:S05]  /*23b0*/  @P0 BRA `(.L_x_32) ;  /* 0x0000001800d00947 */ /* 0x000fea0003800000 */
[----:B------:R-:W-:Y:S02]  /*23c0*/  IMAD.U32 R31, RZ, RZ, UR4 ;  /* 0x00000004ff1f7e24 */ /* 0x000fe4000f8e00ff */
[----:B------:R-:W-:Y:S02]  /*23d0*/  IMAD.SHL.U32 R21, R21, 0x4, RZ ;  /* 0x0000000415157824 */ /* 0x000fe400078e00ff */
[----:B------:R-:W-:Y:S01]  /*23e0*/  IMAD.SHL.U32 R30, R3, 0x800, RZ ;  /* 0x00000800031e7824 */ /* 0x000fe200078e00ff */
[----:B------:R-:W-:Y:S01]  /*23f0*/  LOP3.LUT R22, RZ, R31, RZ, 0x33, !PT ;  /* 0x0000001fff167212 */ /* 0x000fe200078e33ff */
[C---:B------:R-:W-:Y:S01]  /*2400*/  VIADD R27, R21.reuse, 0x1 ;  /* 0x00000001151b7836 */ /* 0x040fe20000000000 */
[--C-:B------:R-:W-:Y:S01]  /*2410*/  SHF.R.U32.HI R29, RZ, 0x3, R21.reuse ;  /* 0x00000003ff1d7819 */ /* 0x100fe20000011615 */
[----:B------:R-:W-:Y:S01]  /*2420*/  IMAD.MOV.U32 R23, RZ, RZ, RZ ;  /* 0x000000ffff177224 */ /* 0x000fe200078e00ff */
[----:B------:R-:W-:Y:S01]  /*2430*/  IADD3 R25, PT, PT, R21, 0x3, RZ ;  /* 0x0000000315197810 */ /* 0x000fe20007ffe0ff */
[----:B------:R-:W-:Y:S01]  /*2440*/  IMAD.IADD R22, R5, 0x1, R22 ;  /* 0x0000000105167824 */ /* 0x000fe200078e0216 */
[----:B------:R-:W-:Y:S01]  /*2450*/  LOP3.LUT R2, R29, 0x3, RZ, 0xc0, !PT ;  /* 0x000000031d027812 */ /* 0x000fe200078ec0ff */
[----:B------:R-:W-:Y:S01]  /*2460*/  VIADD R5, R21, 0x2 ;  /* 0x0000000215057836 */ /* 0x000fe20000000000 */
[----:B------:R-:W-:Y:S01]  /*2470*/  PRMT R24, R31, 0x7610, R24 ;  /* 0x000076101f187816 */ /* 0x000fe20000000018 */
[----:B------:R-:W-:Y:S01]  /*2480*/  IMAD.HI.U32 R22, R22, 0x76b981db, RZ ;  /* 0x76b981db16167827 */ /* 0x000fe200078e00ff */
[----:B------:R-:W-:-:S02]  /*2490*/  LOP3.LUT R28, R2, 0x4, R21, 0xf8, !PT ;  /* 0x00000004021c7812 */ /* 0x000fc400078ef815 */
[C---:B------:R-:W-:Y:S02]  /*24a0*/  LOP3.LUT R27, R2.reuse, 0x5, R27, 0x78, !PT ;  /* 0x00000005021b7812 */ /* 0x040fe400078e781b */
[----:B------:R-:W-:Y:S02]  /*24b0*/  SHF.R.U32.HI R22, RZ, 0x6, R22 ;  /* 0x00000006ff167819 */ /* 0x000fe40000011616 */
[C---:B------:R-:W-:Y:S02]  /*24c0*/  LOP3.LUT R26, R2.reuse, 0x6, R5, 0x78, !PT ;  /* 0x00000006021a7812 */ /* 0x040fe400078e7805 */
[----:B------:R-:W-:Y:S01]  /*24d0*/  LOP3.LUT R25, R2, 0x7, R25, 0x78, !PT ;  /* 0x0000000702197812 */ /* 0x000fe200078e7819 */
[----:B------:R-:W-:Y:S01]  /*24e0*/  IMAD.MOV R22, RZ, RZ, -R22 ;  /* 0x000000ffff167224 */ /* 0x000fe200078e0a16 */
[----:B------:R-:W-:-:S07]  /*24f0*/  MOV R21, 0xffffffff ;  /* 0xffffffff00157802 */ /* 0x000fce0000000f00 */
.L_x_55:
[----:B------:R-:W-:Y:S01]  /*2500*/  VIADD R21, R21, 0x1 ;  /* 0x0000000115157836 */ /* 0x000fe20000000000 */
[----:B------:R-:W-:Y:S05]  /*2510*/  YIELD ;  /* 0x0000000000007946 */ /* 0x000fea0003800000 */
[----:B--2---:R-:W-:Y:S01]  /*2520*/  IMAD.SHL.U32 R5, R21, 0x8, RZ ;  /* 0x0000000815057824 */ /* 0x004fe200078e00ff */
[----:B------:R-:W-:Y:S01]  /*2530*/  SHF.R.U32.HI R7, RZ, 0x1, R21 ;  /* 0x00000001ff077819 */ /* 0x000fe20000011615 */
[----:B------:R-:W-:Y:S01]  /*2540*/  VIADD R22, R22, 0x1 ;  /* 0x0000000116167836 */ /* 0x000fe20000000000 */
[----:B------:R-:W-:Y:S02]  /*2550*/  SHF.R.U32.HI R39, RZ, 0x4, R31 ;  /* 0x00000004ff277819 */ /* 0x000fe4000001161f */
[----:B------:R-:W-:-:S02]  /*2560*/  LOP3.LUT R5, R5, 0x8, RZ, 0xc0, !PT ;  /* 0x0000000805057812 */ /* 0x000fc400078ec0ff */
[----:B------:R-:W-:Y:S01]  /*2570*/  LOP3.LUT R7, R7, 0x1, RZ, 0xc0, !PT ;  /* 0x0000000107077812 */ /* 0x000fe200078ec0ff */
[----:B------:R-:W-:Y:S01]  /*2580*/  IMAD.HI.U32 R39, R39, 0xd79435f, RZ ;  /* 0x0d79435f27277827 */ /* 0x000fe200078e00ff */
[----:B------:R-:W-:Y:S02]  /*2590*/  ISETP.NE.AND P1, PT, R3, RZ, PT ;  /* 0x000000ff0300720c */ /* 0x000fe40003f25270 */
[----:B------:R-:W-:Y:S01]  /*25a0*/  SHF.L.U32 R7, R7, 0x1f, RZ ;  /* 0x0000001f07077819 */ /* 0x000fe200000006ff */
[----:B------:R-:W-:Y:S01]  /*25b0*/  IMAD.IADD R2, R0, 0x1, R5 ;  /* 0x0000000100027824 */ /* 0x000fe200078e0205 */
[C---:B------:R-:W-:Y:S01]  /*25c0*/  PRMT R4, R39.reuse, 0x9910, RZ ;  /* 0x0000991027047816 */ /* 0x040fe200000000ff */
[----:B------:R-:W-:Y:S01]  /*25d0*/  IMAD R35, R39, -0x10, R20 ;  /* 0xfffffff027237824 */ /* 0x000fe200078e0214 */
[----:B------:R-:W-:Y:S01]  /*25e0*/  ISETP.NE.AND P0, PT, R22, 0x1, PT ;  /* 0x000000011600780c */ /* 0x000fe20003f05270 */
[----:B------:R-:W1:Y:S02]  /*25f0*/  SYNCS.PHASECHK.TRANS64.TRYWAIT P2, [R2+URZ+0x31860], R7 ;  /* 0x03186007020075a7 */ /* 0x000e6400080411ff */
[----:B------:R-:W-:-:S05]  /*2600*/  IMAD R4, R4, 0x130, RZ ;  /* 0x0000013004047824 */ /* 0x000fca00078e02ff */
[----:B------:R-:W-:-:S04]  /*2610*/  IADD3 R5, PT, PT, RZ, -R4, RZ ;  /* 0x80000004ff057210 */ /* 0x000fc80007ffe0ff */
[----:B------:R-:W-:Y:S01]  /*2620*/  PRMT R5, R5, 0x7710, RZ ;  /* 0x0000771005057816 */ /* 0x000fe200000000ff */
[----:B-1----:R-:W-:Y:S06]  /*2630*/  @!P2 BRA `(.L_x_33) ;  /* 0x0000001c0094a947 */ /* 0x002fec0003800000 */
.L_x_76:
[----:B------:R-:W-:Y:S01]  /*2640*/  NOP ;  /* 0x0000000000007918 */ /* 0x000fe20000000000 */
[----:B------:R-:W-:Y:S01]  /*2650*/  LOP3.LUT R6, R21, 0x1, RZ, 0xc0, !PT ;  /* 0x0000000115067812 */ /* 0x000fe200078ec0ff */
[----:B------:R-:W-:Y:S01]  /*2660*/  IMAD.IADD R38, R5, 0x1, R24 ;  /* 0x0000000105267824 */ /* 0x000fe200078e0218 */
[----:B------:R-:W-:Y:S01]  /*2670*/  VIMNMX.U32 R35, PT, PT, R35, 0x10, PT ;  /* 0x0000001023237848 */ /* 0x000fe20003fe0000 */
[----:B------:R-:W-:Y:S06]  /*2680*/  @P1 BRA `(.L_x_34) ;  /* 0x0000000000041947 */ /* 0x000fec0003800000 */
[----:B------:R-:W-:-:S04]  /*2690*/  DEPBAR.LE SB0, 0x1 ;  /* 0x000080400000791a */ /* 0x000fc80000000000 */
.L_x_34:
[----:B------:R-:W-:Y:S02]  /*26a0*/  LOP3.LUT R8, R38, 0xffff, RZ, 0xc0, !PT ;  /* 0x0000ffff26087812 */ /* 0x000fe400078ec0ff */
[----:B------:R-:W-:Y:S02]  /*26b0*/  MOV R4, 0x26d0 ;  /* 0x000026d000047802 */ /* 0x000fe40000000f00 */
[----:B-1----:R-:W-:Y:S05]  /*26c0*/  CALL.REL.NOINC `($__internal_3_$__cuda_sm20_div_u16) ;  /* 0x0000001c00ac7944 */ /* 0x002fea0003c00000 */
[----:B------:R-:W-:Y:S05]  /*26d0*/  WARPSYNC.ALL ;  /* 0x0000000000007948 */ /* 0x000fea0003800000 */
[----:B------:R-:W-:Y:S01]  /*26e0*/  NOP ;  /* 0x0000000000007918 */ /* 0x000fe20000000000 */
[----:B------:R-:W-:Y:S02]  /*26f0*/  ISETP.NE.AND P1, PT, R3, RZ, PT ;  /* 0x000000ff0300720c */ /* 0x000fe40003f25270 */
[----:B------:R-:W-:Y:S01]  /*2700*/  R2UR UR7, R6 ;  /* 0x00000000060772ca */ /* 0x000fe200000e0000 */
[----:B------:R-:W-:Y:S01]  /*2710*/  BAR.SYNC.DEFER_BLOCKING 0x8, 0x80 ;  /* 0x0202000000007b1d */ /* 0x000fe20000010000 */
[----:B------:R-:W-:Y:S01]  /*2720*/  IMAD R32, R23, 0x2000, R30 ;  /* 0x0000200017207824 */ /* 0x000fe200078e021e */
[----:B------:R-:W-:-:S03]  /*2730*/  PRMT R40, R36, 0x9910, RZ ;  /* 0x0000991024287816 */ /* 0x000fc600000000ff */
[----:B------:R-:W-:-:S04]  /*2740*/  IMAD R37, R29, 0x80, R32 ;  /* 0x000000801d257824 */ /* 0x000fc800078e0220 */
[----:B------:R-:W-:-:S03]  /*2750*/  IMAD R33, R28, 0x10, R37 ;  /* 0x000000101c217824 */ /* 0x000fc600078e0225 */
[----:B------:R-:W-:-:S09]  /*2760*/  UIMAD UR7, UR7, 0xe0, URZ ;  /* 0x000000e0070778a4 */ /* 0x000fd2000f8e02ff */
[----:B------:R-:W1:Y:S01]  /*2770*/  LDTM.x8 R12, tmem[UR7] ;  /* 0x00000007000c79ee */ /* 0x000e6200081c0000 */
[----:B------:R-:W-:Y:S01]  /*2780*/  NOP ;  /* 0x0000000000007918 */ /* 0x000fe20000000000 */
[----:B-1----:R-:W1:Y:S01]  /*2790*/  LDTM.x8 R4, tmem[UR7+0x8] ;  /* 0x00000807000479ee */ /* 0x002e6200081c0000 */
[----:B------:R-:W-:Y:S02]  /*27a0*/  F2FP.BF16.F32.PACK_AB R12, R13, R12 ;  /* 0x0000000c0d0c723e */ /* 0x000fe400000010ff */
[----:B------:R-:W-:Y:S02]  /*27b0*/  F2FP.BF16.F32.PACK_AB R13, R15, R14 ;  /* 0x0000000e0f0d723e */ /* 0x000fe400000010ff */
[----:B------:R-:W-:Y:S01]  /*27c0*/  F2FP.BF16.F32.PACK_AB R14, R17, R16 ;  /* 0x00000010110e723e */ /* 0x000fe200000010ff */
[C---:B------:R-:W-:Y:S01]  /*27d0*/  IMAD.IADD R16, R0.reuse, 0x1, R33 ;  /* 0x0000000100107824 */ /* 0x040fe200078e0221 */
[----:B------:R-:W-:Y:S02]  /*27e0*/  F2FP.BF16.F32.PACK_AB R15, R19, R18 ;  /* 0x00000012130f723e */ /* 0x000fe400000010ff */
[----:B-1----:R-:W-:Y:S01]  /*27f0*/  F2FP.BF16.F32.PACK_AB R33, R7, R6 ;  /* 0x000000060721723e */ /* 0x002fe200000010ff */
[----:B------:R-:W-:Y:S01]  /*2800*/  IMAD R7, R27, 0x10, R37 ;  /* 0x000000101b077824 */ /* 0x000fe200078e0225 */
[----:B------:R-:W-:Y:S01]  /*2810*/  F2FP.BF16.F32.PACK_AB R32, R5, R4 ;  /* 0x000000040520723e */ /* 0x000fe200000010ff */
[----:B------:R1:W-:Y:S01]  /*2820*/  STS.128 [R16], R12 ;  /* 0x0000000c10007388 */ /* 0x0003e20000000c00 */
[----:B------:R-:W-:Y:S01]  /*2830*/  PRMT R5, R35, 0x9910, RZ ;  /* 0x0000991023057816 */ /* 0x000fe200000000ff */
[----:B------:R-:W-:Y:S01]  /*2840*/  NOP ;  /* 0x0000000000007918 */ /* 0x000fe20000000000 */
[----:B------:R-:W-:Y:S01]  /*2850*/  F2FP.BF16.F32.PACK_AB R34, R9, R8 ;  /* 0x000000080922723e */ /* 0x000fe200000010ff */
[----:B------:R-:W-:Y:S01]  /*2860*/  IMAD.IADD R42, R0, 0x1, R7 ;  /* 0x00000001002a7824 */ /* 0x000fe200078e0207 */
[----:B------:R-:W-:Y:S01]  /*2870*/  F2FP.BF16.F32.PACK_AB R35, R11, R10 ;  /* 0x0000000a0b23723e */ /* 0x000fe200000010ff */
[----:B------:R-:W-:-:S04]  /*2880*/  IMAD R40, R40, R5, RZ ;  /* 0x0000000528287224 */ /* 0x000fc800078e02ff */
[----:B------:R2:W-:Y:S01]  /*2890*/  STS.128 [R42], R32 ;  /* 0x000000202a007388 */ /* 0x0005e20000000c00 */
[----:B------:R-:W-:-:S05]  /*28a0*/  IMAD.MOV R40, RZ, RZ, -R40 ;  /* 0x000000ffff287224 */ /* 0x000fca00078e0a28 */
[----:B------:R-:W-:-:S05]  /*28b0*/  PRMT R41, R40, 0x7710, RZ ;  /* 0x0000771028297816 */ /* 0x000fca00000000ff */
[----:B------:R-:W-:-:S05]  /*28c0*/  IMAD.IADD R38, R38, 0x1, R41 ;  /* 0x0000000126267824 */ /* 0x000fca00078e0229 */
[----:B------:R-:W-:Y:S01]  /*28d0*/  LOP3.LUT R38, R38, 0xffff, RZ, 0xc0, !PT ;  /* 0x0000ffff26267812 */ /* 0x000fe200078ec0ff */
[----:B-1----:R-:W1:Y:S01]  /*28e0*/  LDTM.x8 R12, tmem[UR7+0x10] ;  /* 0x00001007000c79ee */ /* 0x002e6200081c0000 */
[----:B------:R-:W-:Y:S01]  /*28f0*/  NOP ;  /* 0x0000000000007918 */ /* 0x000fe20000000000 */
[----:B-1----:R-:W1:Y:S02]  /*2900*/  LDTM.x8 R4, tmem[UR7+0x18] ;  /* 0x00001807000479ee */ /* 0x002e6400081c0000 */
[----:B------:R-:W-:Y:S01]  /*2910*/  IMAD R39, R39, 0x10, R38 ;  /* 0x0000001027277824 */ /* 0x000fe200078e0226 */
[----:B--2---:R-:W-:-:S03]  /*2920*/  LOP3.LUT R32, R36, 0xffff, RZ, 0xc0, !PT ;  /* 0x0000ffff24207812 */ /* 0x004fc600078ec0ff */
[----:B------:R-:W-:Y:S02]  /*2930*/  IMAD.SHL.U32 R33, R39, 0x80, RZ ;  /* 0x0000008027217824 */ /* 0x000fe400078e00ff */
[----:B------:R-:W-:Y:S01]  /*2940*/  IMAD R32, R32, 0xe0, RZ ;  /* 0x000000e020207824 */ /* 0x000fe200078e02ff */
[----:B------:R-:W-:Y:S02]  /*2950*/  F2FP.BF16.F32.PACK_AB R12, R13, R12 ;  /* 0x0000000c0d0c723e */ /* 0x000fe400000010ff */
[----:B------:R-:W-:Y:S02]  /*2960*/  F2FP.BF16.F32.PACK_AB R13, R15, R14 ;  /* 0x0000000e0f0d723e */ /* 0x000fe400000010ff */
[----:B------:R-:W-:Y:S01]  /*2970*/  F2FP.BF16.F32.PACK_AB R14, R17, R16 ;  /* 0x00000010110e723e */ /* 0x000fe200000010ff */
[--C-:B------:R-:W-:Y:S01]  /*2980*/  IMAD R17, R26, 0x10, R37.reuse ;  /* 0x000000101a117824 */ /* 0x100fe200078e0225 */
[----:B------:R-:W-:Y:S01]  /*2990*/  F2FP.BF16.F32.PACK_AB R15, R19, R18 ;  /* 0x00000012130f723e */ /* 0x000fe200000010ff */
[----:B------:R-:W-:Y:S01]  /*29a0*/  IMAD R37, R25, 0x10, R37 ;  /* 0x0000001019257824 */ /* 0x000fe200078e0225 */
[----:B-1----:R-:W-:Y:S01]  /*29b0*/  F2FP.BF16.F32.PACK_AB R4, R5, R4 ;  /* 0x000000040504723e */ /* 0x002fe200000010ff */
[C---:B------:R-:W-:Y:S01]  /*29c0*/  IMAD.IADD R17, R0.reuse, 0x1, R17 ;  /* 0x0000000100117824 */ /* 0x040fe200078e0211 */
[----:B------:R-:W-:Y:S01]  /*29d0*/  F2FP.BF16.F32.PACK_AB R5, R7, R6 ;  /* 0x000000060705723e */ /* 0x000fe200000010ff */
[----:B------:R-:W-:Y:S01]  /*29e0*/  IMAD.IADD R37, R0, 0x1, R37 ;  /* 0x0000000100257824 */ /* 0x000fe200078e0225 */
[----:B------:R-:W-:-:S02]  /*29f0*/  F2FP.BF16.F32.PACK_AB R6, R9, R8 ;  /* 0x000000080906723e */ /* 0x000fc400000010ff */
[----:B------:R-:W-:Y:S01]  /*2a00*/  F2FP.BF16.F32.PACK_AB R7, R11, R10 ;  /* 0x0000000a0b07723e */ /* 0x000fe200000010ff */
[----:B------:R1:W-:Y:S01]  /*2a10*/  STS.128 [R17], R12 ;  /* 0x0000000c11007388 */ /* 0x0003e20000000c00 */
[----:B------:R-:W-:-:S03]  /*2a20*/  NOP ;  /* 0x0000000000007918 */ /* 0x000fc60000000000 */
[----:B------:R1:W-:Y:S01]  /*2a30*/  STS.128 [R37], R4 ;  /* 0x0000000425007388 */ /* 0x0003e20000000c00 */
[----:B------:R2:W-:Y:S06]  /*2a40*/  MEMBAR.ALL.CTA ;  /* 0x0000000000007992 */ /* 0x0005ec0000008000 */
[----:B--2---:R-:W2:Y:S02]  /*2a50*/  FENCE.VIEW.ASYNC.S ;  /* 0x00000000000073c6 */ /* 0x004ea40000000000 */
[----:B--2---:R-:W-:Y:S06]  /*2a60*/  BAR.SYNC.DEFER_BLOCKING 0x8, 0x80 ;  /* 0x0202000000007b1d */ /* 0x004fec0000010000 */
[----:B------:R-:W-:Y:S05]  /*2a70*/  @P1 BRA `(.L_x_35) ;  /* 0x0000000000381947 */ /* 0x000fea0003800000 */
[----:B------:R-:W-:Y:S01]  /*2a80*/  ELECT P2, URZ, PT ;  /* 0x0000000000ff782f */ /* 0x000fe20003840000 */
[----:B------:R-:W-:-:S12]  /*2a90*/  BSSY.RECONVERGENT B0, `(.L_x_35) ;  /* 0x000000c000007945 */ /* 0x000fd80003800200 */
[----:B------:R-:W-:Y:S05]  /*2aa0*/  @!P2 BRA `(.L_x_36) ;  /* 0x000000000028a947 */ /* 0x000fea0003800000 */
[----:B------:R-:W2:Y:S01]  /*2ab0*/  LDCU.64 UR8, c[0x0][0x348] ;  /* 0x00006900ff0877ac */ /* 0x000ea20008000a00 */
[----:B------:R-:W-:Y:S02]  /*2ac0*/  R2UR UR10, R23 ;  /* 0x00000000170a72ca */ /* 0x000fe400000e0000 */
[----:B------:R-:W-:Y:S02]  /*2ad0*/  R2UR UR4, R0 ;  /* 0x00000000000472ca */ /* 0x000fe400000e0000 */
[----:B------:R-:W-:Y:S02]  /*2ae0*/  R2UR UR5, R32 ;  /* 0x00000000200572ca */ /* 0x000fe400000e0000 */
[----:B------:R-:W-:-:S09]  /*2af0*/  R2UR UR6, R33 ;  /* 0x00000000210672ca */ /* 0x000fd200000e0000 */
[----:B------:R-:W-:Y:S02]  /*2b00*/  ULEA UR4, UR10, UR4, 0xd ;  /* 0x000000040a047291 */ /* 0x000fe4000f8e68ff */
[----:B--2---:R-:W-:-:S04]  /*2b10*/  UIADD3 UR8, UP0, UPT, UR8, 0x240, URZ ;  /* 0x0000024008087890 */ /* 0x004fc8000ff1e0ff */
[----:B------:R-:W-:-:S09]  /*2b20*/  UIADD3.X UR9, UPT, UPT, URZ, UR9, URZ, UP0, !UPT ;  /* 0x00000009ff097290 */ /* 0x000fd200087fe4ff */
[----:B------:R2:W-:Y:S02]  /*2b30*/  UTMASTG.2D [UR4], [UR8] ;  /* 0x00000004080073b5 */ /* 0x0005e40008008000 */
[----:B--2---:R0:W-:Y:S02]  /*2b40*/  UTMACMDFLUSH ;  /* 0x00000000000079b7 */ /* 0x0041e40000000000 */
.L_x_36:
[----:B------:R-:W-:Y:S05]  /*2b50*/  BSYNC.RECONVERGENT B0 ;  /* 0x0000000000007941 */ /* 0x000fea0003800200 */
.L_x_35:
[----:B------:R-:W-:Y:S05]  /*2b60*/  @P1 BRA `(.L_x_37) ;  /* 0x0000000000041947 */ /* 0x000fea0003800000 */
[----:B------:R-:W-:-:S04]  /*2b70*/  DEPBAR.LE SB0, 0x1 ;  /* 0x000080400000791a */ /* 0x000fc80000000000 */
.L_x_37:
[----:B------:R-:W-:Y:S01]  /*2b80*/  BAR.SYNC.DEFER_BLOCKING 0x8, 0x80 ;  /* 0x0202000000007b1d */ /* 0x000fe20000010000 */
[----:B------:R-:W-:-:S04]  /*2b90*/  LOP3.LUT R53, R23, 0x1, RZ, 0xc0, !PT ;  /* 0x0000000117357812 */ /* 0x000fc800078ec0ff */
[----:B------:R-:W-:Y:S01]  /*2ba0*/  LOP3.LUT R23, R53, 0x1, RZ, 0x3c, !PT ;  /* 0x0000000135177812 */ /* 0x000fe200078e3cff */
[----:B-1----:R-:W1:Y:S04]  /*2bb0*/  LDTM.x8 R12, tmem[UR7+0x20] ;  /* 0x00002007000c79ee */ /* 0x002e6800081c0000 */
[C---:B------:R-:W-:Y:S02]  /*2bc0*/  IMAD R34, R23.reuse, 0x2000, R30 ;  /* 0x0000200017227824 */ /* 0x040fe400078e021e */
[----:B------:R-:W-:Y:S02]  /*2bd0*/  IMAD R50, R23, 0x2000, R0 ;  /* 0x0000200017327824 */ /* 0x000fe400078e0200 */
[----:B------:R-:W-:-:S04]  /*2be0*/  IMAD R34, R29, 0x80, R34 ;  /* 0x000000801d227824 */ /* 0x000fc800078e0222 */
[--C-:B------:R-:W-:Y:S02]  /*2bf0*/  IMAD R37, R28, 0x10, R34.reuse ;  /* 0x000000101c257824 */ /* 0x100fe400078e0222 */
[--C-:B------:R-:W-:Y:S02]  /*2c00*/  IMAD R35, R27, 0x10, R34.reuse ;  /* 0x000000101b237824 */ /* 0x100fe400078e0222 */
[C---:B------:R-:W-:Y:S01]  /*2c10*/  IMAD.IADD R37, R0.reuse, 0x1, R37 ;  /* 0x0000000100257824 */ /* 0x040fe200078e0225 */
[----:B------:R-:W-:Y:S01]  /*2c20*/  NOP ;  /* 0x0000000000007918 */ /* 0x000fe20000000000 */
[----:B-1----:R-:W1:Y:S01]  /*2c30*/  LDTM.x8 R4, tmem[UR7+0x28] ;  /* 0x00002807000479ee */ /* 0x002e6200081c0000 */
[----:B------:R-:W-:Y:S02]  /*2c40*/  IMAD.IADD R35, R0, 0x1, R35 ;  /* 0x0000000100237824 */ /* 0x000fe400078e0223 */
[--C-:B------:R-:W-:Y:S02]  /*2c50*/  IMAD R39, R26, 0x10, R34.reuse ;  /* 0x000000101a277824 */ /* 0x100fe400078e0222 */
[----:B------:R-:W-:Y:S01]  /*2c60*/  IMAD R51, R25, 0x10, R34 ;  /* 0x0000001019337824 */ /* 0x000fe200078e0222 */
[----:B------:R-:W-:Y:S01]  /*2c70*/  F2FP.BF16.F32.PACK_AB R44, R13, R12 ;  /* 0x0000000c0d2c723e */ /* 0x000fe200000010ff */
[C---:B------:R-:W-:Y:S01]  /*2c80*/  IMAD.IADD R39, R0.reuse, 0x1, R39 ;  /* 0x0000000100277824 */ /* 0x040fe200078e0227 */
[----:B------:R-:W-:Y:S01]  /*2c90*/  F2FP.BF16.F32.PACK_AB R45, R15, R14 ;  /* 0x0000000e0f2d723e */ /* 0x000fe200000010ff */
[----:B------:R-:W-:Y:S01]  /*2ca0*/  IMAD.IADD R51, R0, 0x1, R51 ;  /* 0x0000000100337824 */ /* 0x000fe200078e0233 */
[----:B------:R-:W-:-:S02]  /*2cb0*/  F2FP.BF16.F32.PACK_AB R46, R17, R16 ;  /* 0x00000010112e723e */ /* 0x000fc400000010ff */
[----:B------:R-:W-:-:S05]  /*2cc0*/  F2FP.BF16.F32.PACK_AB R47, R19, R18 ;  /* 0x00000012132f723e */ /* 0x000fca00000010ff */
[----:B------:R2:W-:Y:S01]  /*2cd0*/  STS.128 [R37], R44 ;  /* 0x0000002c25007388 */ /* 0x0005e20000000c00 */
[----:B------:R-:W-:Y:S01]  /*2ce0*/  NOP ;  /* 0x0000000000007918 */ /* 0x000fe20000000000 */
[----:B-1----:R-:W1:Y:S01]  /*2cf0*/  LDTM.x8 R12, tmem[UR7+0x30] ;  /* 0x00003007000c79ee */ /* 0x002e6200081c0000 */
[----:B------:R-:W-:Y:S02]  /*2d00*/  F2FP.BF16.F32.PACK_AB R40, R5, R4 ;  /* 0x000000040528723e */ /* 0x000fe400000010ff */
[----:B------:R-:W-:Y:S02]  /*2d10*/  F2FP.BF16.F32.PACK_AB R41, R7, R6 ;  /* 0x000000060729723e */ /* 0x000fe400000010ff */
[----:B------:R-:W-:Y:S02]  /*2d20*/  F2FP.BF16.F32.PACK_AB R42, R9, R8 ;  /* 0x00000008092a723e */ /* 0x000fe400000010ff */
        /* <DEDUP_REMOVED lines=10> */
[----:B-1----:R-:W-:Y:S02]  /*2dd0*/  F2FP.BF16.F32.PACK_AB R4, R5, R4 ;  /* 0x000000040504723e */ /* 0x002fe400000010ff */
[----:B------:R-:W-:Y:S02]  /*2de0*/  F2FP.BF16.F32.PACK_AB R5, R7, R6 ;  /* 0x000000060705723e */ /* 0x000fe400000010ff */
[----:B------:R-:W-:Y:S02]  /*2df0*/  F2FP.BF16.F32.PACK_AB R6, R9, R8 ;  /* 0x000000080906723e */ /* 0x000fe400000010ff */
[----:B------:R-:W-:-:S05]  /*2e00*/  F2FP.BF16.F32.PACK_AB R7, R11, R10 ;  /* 0x0000000a0b07723e */ /* 0x000fca00000010ff */
[----:B------:R2:W-:Y:S01]  /*2e10*/  STS.128 [R51], R4 ;  /* 0x0000000433007388 */ /* 0x0005e20000000c00 */
[----:B------:R1:W-:Y:S06]  /*2e20*/  MEMBAR.ALL.CTA ;  /* 0x0000000000007992 */ /* 0x0003ec0000008000 */
[----:B-1----:R-:W1:Y:S02]  /*2e30*/  FENCE.VIEW.ASYNC.S ;  /* 0x00000000000073c6 */ /* 0x002e640000000000 */
[----:B-1----:R-:W-:Y:S06]  /*2e40*/  BAR.SYNC.DEFER_BLOCKING 0x8, 0x80 ;  /* 0x0202000000007b1d */ /* 0x002fec0000010000 */
[----:B------:R-:W-:Y:S05]  /*2e50*/  @P1 BRA `(.L_x_38) ;  /* 0x0000000000381947 */ /* 0x000fea0003800000 */
[----:B------:R-:W-:Y:S01]  /*2e60*/  ELECT P2, URZ, PT ;  /* 0x0000000000ff782f */ /* 0x000fe20003840000 */
[----:B------:R-:W-:-:S12]  /*2e70*/  BSSY.RECONVERGENT B0, `(.L_x_39) ;  /* 0x000000b000007945 */ /* 0x000fd80003800200 */
[----:B------:R-:W-:Y:S05]  /*2e80*/  @!P2 BRA `(.L_x_40) ;  /* 0x000000000024a947 */ /* 0x000fea0003800000 */
[----:B------:R-:W1:Y:S01]  /*2e90*/  LDCU.64 UR8, c[0x0][0x348] ;  /* 0x00006900ff0877ac */ /* 0x000e620008000a00 */
[----:B------:R-:W-:Y:S02]  /*2ea0*/  R2UR UR5, R32 ;  /* 0x00000000200572ca */ /* 0x000fe400000e0000 */
[----:B------:R-:W-:Y:S02]  /*2eb0*/  R2UR UR4, R50 ;  /* 0x00000000320472ca */ /* 0x000fe400000e0000 */
[----:B------:R-:W-:-:S09]  /*2ec0*/  R2UR UR6, R33 ;  /* 0x00000000210672ca */ /* 0x000fd200000e0000 */
[----:B------:R-:W-:Y:S02]  /*2ed0*/  UIADD3 UR5, UPT, UPT, UR5, 0x20, URZ ;  /* 0x0000002005057890 */ /* 0x000fe4000fffe0ff */
[----:B-1----:R-:W-:-:S04]  /*2ee0*/  UIADD3 UR8, UP0, UPT, UR8, 0x240, URZ ;  /* 0x0000024008087890 */ /* 0x002fc8000ff1e0ff */
[----:B------:R-:W-:-:S09]  /*2ef0*/  UIADD3.X UR9, UPT, UPT, URZ, UR9, URZ, UP0, !UPT ;  /* 0x00000009ff097290 */ /* 0x000fd200087fe4ff */
[----:B------:R1:W-:Y:S02]  /*2f00*/  UTMASTG.2D [UR4], [UR8] ;  /* 0x00000004080073b5 */ /* 0x0003e40008008000 */
[----:B-1----:R0:W-:Y:S02]  /*2f10*/  UTMACMDFLUSH ;  /* 0x00000000000079b7 */ /* 0x0021e40000000000 */
.L_x_40:
[----:B------:R-:W-:Y:S05]  /*2f20*/  BSYNC.RECONVERGENT B0 ;  /* 0x0000000000007941 */ /* 0x000fea0003800200 */
.L_x_39:
[----:B------:R-:W-:-:S04]  /*2f30*/  DEPBAR.LE SB0, 0x1 ;  /* 0x000080400000791a */ /* 0x000fc80000000000 */
.L_x_38:
[----:B------:R-:W-:Y:S01]  /*2f40*/  BAR.SYNC.DEFER_BLOCKING 0x8, 0x80 ;  /* 0x0202000000007b1d */ /* 0x000fe20000010000 */
[C---:B------:R-:W-:Y:S02]  /*2f50*/  IMAD R38, R53.reuse, 0x2000, R30 ;  /* 0x0000200035267824 */ /* 0x040fe400078e021e */
[----:B------:R-:W-:Y:S02]  /*2f60*/  IMAD R48, R53, 0x2000, R0 ;  /* 0x0000200035307824 */ /* 0x000fe400078e0200 */
[----:B------:R-:W-:Y:S01]  /*2f70*/  IMAD R38, R29, 0x80, R38 ;  /* 0x000000801d267824 */ /* 0x000fe200078e0226 */
[----:B--2---:R-:W1:Y:S03]  /*2f80*/  LDTM.x8 R12, tmem[UR7+0x40] ;  /* 0x00004007000c79ee */ /* 0x004e6600081c0000 */
[----:B------:R-:W-:-:S04]  /*2f90*/  IMAD R49, R25, 0x10, R38 ;  /* 0x0000001019317824 */ /* 0x000fc800078e0226 */
[----:B------:R-:W-:Y:S01]  /*2fa0*/  IMAD.IADD R49, R0, 0x1, R49 ;  /* 0x0000000100317824 */ /* 0x000fe200078e0231 */
[----:B------:R-:W-:Y:S01]  /*2fb0*/  NOP ;  /* 0x0000000000007918 */ /* 0x000fe20000000000 */
[----:B-1----:R-:W1:Y:S01]  /*2fc0*/  LDTM.x8 R4, tmem[UR7+0x48] ;  /* 0x00004807000479ee */ /* 0x002e6200081c0000 */
[----:B------:R-:W-:Y:S01]  /*2fd0*/  F2FP.BF16.F32.PACK_AB R44, R13, R12 ;  /* 0x0000000c0d2c723e */ /* 0x000fe200000010ff */
[----:B------:R-:W-:Y:S01]  /*2fe0*/  IMAD R13, R28, 0x10, R38 ;  /* 0x000000101c0d7824 */ /* 0x000fe200078e0226 */
[----:B------:R-:W-:Y:S02]  /*2ff0*/  F2FP.BF16.F32.PACK_AB R45, R15, R14 ;  /* 0x0000000e0f2d723e */ /* 0x000fe400000010ff */
[----:B------:R-:W-:Y:S01]  /*3000*/  F2FP.BF16.F32.PACK_AB R46, R17, R16 ;  /* 0x00000010112e723e */ /* 0x000fe200000010ff */
[----:B------:R-:W-:Y:S01]  /*3010*/  IMAD.IADD R36, R0, 0x1, R13 ;  /* 0x0000000100247824 */ /* 0x000fe200078e020d */
[----:B------:R-:W-:-:S05]  /*3020*/  F2FP.BF16.F32.PACK_AB R47, R19, R18 ;  /* 0x00000012132f723e */ /* 0x000fca00000010ff */
[----:B------:R2:W-:Y:S01]  /*3030*/  STS.128 [R36], R44 ;  /* 0x0000002c24007388 */ /* 0x0005e20000000c00 */
        /* <DEDUP_REMOVED lines=11> */
[----:B------:R-:W-:Y:S02]  /*30f0*/  F2FP.BF16.F32.PACK_AB R12, R13, R12 ;  /* 0x0000000c0d0c723e */ /* 0x000fe400000010ff */
[----:B------:R-:W-:Y:S02]  /*3100*/  F2FP.BF16.F32.PACK_AB R13, R15, R14 ;  /* 0x0000000e0f0d723e */ /* 0x000fe400000010ff */
[----:B------:R-:W-:Y:S01]  /*3110*/  F2FP.BF16.F32.PACK_AB R14, R17, R16 ;  /* 0x00000010110e723e */ /* 0x000fe200000010ff */
[----:B------:R-:W-:Y:S01]  /*3120*/  IMAD R17, R26, 0x10, R38 ;  /* 0x000000101a117824 */ /* 0x000fe200078e0226 */
[----:B------:R-:W-:-:S03]  /*3130*/  F2FP.BF16.F32.PACK_AB R15, R19, R18 ;  /* 0x00000012130f723e */ /* 0x000fc600000010ff */
[----:B------:R-:W-:-:S05]  /*3140*/  IMAD.IADD R38, R0, 0x1, R17 ;  /* 0x0000000100267824 */ /* 0x000fca00078e0211 */
        /* <DEDUP_REMOVED lines=23> */
.L_x_43:
[----:B------:R-:W-:Y:S05]  /*32c0*/  BSYNC.RECONVERGENT B0 ;  /* 0x0000000000007941 */ /* 0x000fea0003800200 */
.L_x_42:
[----:B------:R-:W-:-:S04]  /*32d0*/  DEPBAR.LE SB0, 0x1 ;  /* 0x000080400000791a */ /* 0x000fc80000000000 */
.L_x_41:
[----:B------:R-:W-:Y:S06]  /*32e0*/  BAR.SYNC.DEFER_BLOCKING 0x8, 0x80 ;  /* 0x0202000000007b1d */ /* 0x000fec0000010000 */
[----:B--2---:R-:W1:Y:S01]  /*32f0*/  LDTM.x8 R12, tmem[UR7+0x60] ;  /* 0x00006007000c79ee */ /* 0x004e6200081c0000 */
[----:B------:R-:W-:Y:S01]  /*3300*/  NOP ;  /* 0x0000000000007918 */ /* 0x000fe20000000000 */
[----:B-1----:R-:W1:Y:S01]  /*3310*/  LDTM.x8 R4, tmem[UR7+0x68] ;  /* 0x00006807000479ee */ /* 0x002e6200081c0000 */
[----:B------:R-:W-:Y:S02]  /*3320*/  F2FP.BF16.F32.PACK_AB R44, R13, R12 ;  /* 0x0000000c0d2c723e */ /* 0x000fe400000010ff */
[----:B------:R-:W-:-:S02]  /*3330*/  F2FP.BF16.F32.PACK_AB R45, R15, R14 ;  /* 0x0000000e0f2d723e */ /* 0x000fc400000010ff */
        /* <DEDUP_REMOVED lines=39> */
.L_x_46:
[----:B------:R-:W-:Y:S05]  /*35b0*/  BSYNC.RECONVERGENT B0 ;  /* 0x0000000000007941 */ /* 0x000fea0003800200 */
.L_x_45:
[----:B------:R-:W-:-:S04]  /*35c0*/  DEPBAR.LE SB0, 0x1 ;  /* 0x000080400000791a */ /* 0x000fc80000000000 */
.L_x_44:
        /* <DEDUP_REMOVED lines=45> */
.L_x_49:
[----:B------:R-:W-:Y:S05]  /*38a0*/  BSYNC.RECONVERGENT B0 ;  /* 0x0000000000007941 */ /* 0x000fea0003800200 */
.L_x_48:
[----:B------:R-:W-:-:S04]  /*38b0*/  DEPBAR.LE SB0, 0x1 ;  /* 0x000080400000791a */ /* 0x000fc80000000000 */
.L_x_47:
        /* <DEDUP_REMOVED lines=45> */
.L_x_52:
[----:B------:R-:W-:Y:S05]  /*3b90*/  BSYNC.RECONVERGENT B0 ;  /* 0x0000000000007941 */ /* 0x000fea0003800200 */
.L_x_51:
[----:B------:R-:W-:-:S04]  /*3ba0*/  DEPBAR.LE SB0, 0x1 ;  /* 0x000080400000791a */ /* 0x000fc80000000000 */
.L_x_50:
[----:B------:R-:W-:Y:S01]  /*3bb0*/  BAR.SYNC.DEFER_BLOCKING 0x8, 0x80 ;  /* 0x0202000000007b1d */ /* 0x000fe20000010000 */
[----:B------:R-:W-:-:S05]  /*3bc0*/  VIADD R2, R2, 0x31870 ;  /* 0x0003187002027836 */ /* 0x000fca0000000000 */
[----:B------:R-:W-:Y:S01]  /*3bd0*/  PRMT R2, RZ, 0x654, R2 ;  /* 0x00000654ff027816 */ /* 0x000fe20000000002 */
[----:B--2---:R-:W1:Y:S01]  /*3be0*/  LDTM.x8 R12, tmem[UR7+0xc0] ;  /* 0x0000c007000c79ee */ /* 0x004e6200081c0000 */
        /* <DEDUP_REMOVED lines=27> */
[----:B------:R-:W-:Y:S01]  /*3da0*/  NOP ;  /* 0x0000000000007918 */ /* 0x000fe20000000000 */
[----:B------:R2:W-:Y:S01]  /*3db0*/  SYNCS.ARRIVE.TRANS64.RED.A1T0 RZ, [R2+URZ], RZ ;  /* 0x000000ff02ff79a7 */ /* 0x0005e200081004ff */
        /* <DEDUP_REMOVED lines=16> */
.L_x_54:
[----:B------:R-:W-:Y:S05]  /*3ec0*/  BSYNC.RECONVERGENT B0 ;  /* 0x0000000000007941 */ /* 0x000fea0003800200 */
.L_x_53:
[----:B------:R-:W-:Y:S02]  /*3ed0*/  IADD3 R24, PT, PT, R24, 0x8a, RZ ;  /* 0x0000008a18187810 */ /* 0x000fe40007ffe0ff */
[----:B------:R-:W-:Y:S01]  /*3ee0*/  IADD3 R31, PT, PT, R31, 0x8a, RZ ;  /* 0x0000008a1f1f7810 */ /* 0x000fe20007ffe0ff */
[----:B------:R-:W-:Y:S06]  /*3ef0*/  @P0 BRA `(.L_x_55) ;  /* 0xffffffe400800947 */ /* 0x000fec000383ffff */
.L_x_32:
[----:B------:R-:W-:-:S13]  /*3f00*/  ISETP.NE.AND P0, PT, R3, 0x3, PT ;  /* 0x000000030300780c */ /* 0x000fda0003f05270 */
[----:B------:R-:W-:Y:S05]  /*3f10*/  @P0 EXIT ;  /* 0x000000000000094d */ /* 0x000fea0003800000 */
[----:B------:R-:W-:Y:S05]  /*3f20*/  WARPSYNC.ALL ;  /* 0x0000000000007948 */ /* 0x000fea0003800000 */
[----:B------:R-:W-:Y:S01]  /*3f30*/  NOP ;  /* 0x0000000000007918 */ /* 0x000fe20000000000 */
[----:B------:R-:W1:Y:S01]  /*3f40*/  S2UR UR5, SR_CgaCtaId ;  /* 0x00000000000579c3 */ /* 0x000e620000008800 */
[----:B------:R-:W-:Y:S02]  /*3f50*/  UMOV UR4, 0x50 ;  /* 0x0000005000047882 */ /* 0x000fe40000000000 */
[----:B-1----:R-:W-:-:S09]  /*3f60*/  ULEA UR5, UR5, UR4, 0x18 ;  /* 0x0000000405057291 */ /* 0x002fd2000f8ec0ff */
[----:B--2---:R-:W1:Y:S02]  /*3f70*/  LDS R2, [UR5] ;  /* 0x00000005ff027984 */ /* 0x004e640008000800 */
[----:B-1----:R-:W-:-:S04]  /*3f80*/  LOP3.LUT R0, R2, 0xffff, RZ, 0xc0, !PT ;  /* 0x0000ffff02007812 */ /* 0x002fc800078ec0ff */
[----:B------:R-:W-:-:S13]  /*3f90*/  ISETP.NE.AND P0, PT, R0, 0xffff, PT ;  /* 0x0000ffff0000780c */ /* 0x000fda0003f05270 */
[----:B------:R-:W-:Y:S05]  /*3fa0*/  @P0 BRA `(.L_x_56) ;  /* 0x0000000000480947 */ /* 0x000fea0003800000 */
[----:B------:R-:W-:-:S04]  /*3fb0*/  SHF.R.U32.HI R0, RZ, 0x10, R2 ;  /* 0x00000010ff007819 */ /* 0x000fc80000011602 */
[----:B------:R-:W-:-:S04]  /*3fc0*/  LOP3.LUT R0, R0, 0x1, RZ, 0xc0, !PT ;  /* 0x0000000100007812 */ /* 0x000fc800078ec0ff */
[----:B------:R-:W-:-:S13]  /*3fd0*/  ISETP.NE.AND P0, PT, R0, 0x1, PT ;  /* 0x000000010000780c */ /* 0x000fda0003f05270 */
[----:B------:R-:W-:Y:S05]  /*3fe0*/  @P0 BRA `(.L_x_57) ;  /* 0x00000000002c0947 */ /* 0x000fea0003800000 */
[----:B------:R-:W1:Y:S01]  /*3ff0*/  S2R R0, SR_LANEID ;  /* 0x0000000000007919 */ /* 0x000e620000000000 */
[----:B------:R-:W-:Y:S01]  /*4000*/  IMAD.MOV.U32 R2, RZ, RZ, -0x20000 ;  /* 0xfffe0000ff027424 */ /* 0x000fe200078e00ff */
[----:B------:R-:W-:Y:S02]  /*4010*/  VOTEU.ANY UR6, UPT, PT ;  /* 0x0000000000067886 */ /* 0x000fe400038e0100 */
[----:B------:R-:W-:Y:S01]  /*4020*/  UFLO.U32 UR6, UR6 ;  /* 0x00000006000672bd */ /* 0x000fe200080e0000 */
[----:B------:R-:W2:Y:S05]  /*4030*/  REDUX UR4, R2 ;  /* 0x00000000020473c4 */ /* 0x000eaa0000000000 */
[----:B-1----:R-:W-:-:S02]  /*4040*/  ISETP.EQ.U32.AND P0, PT, R0, UR6, PT ;  /* 0x0000000600007c0c */ /* 0x002fc4000bf02070 */
[----:B--2---:R-:W-:Y:S01]  /*4050*/  MOV R0, UR4 ;  /* 0x0000000400007c02 */ /* 0x004fe20008000f00 */
[----:B------:R-:W-:-:S05]  /*4060*/  UMOV UR4, 0xfffe0000 ;  /* 0xfffe000000047882 */ /* 0x000fca0000000000 */
[----:B------:R1:W-:Y:S05]  /*4070*/  UTCATOMSWS.AND URZ, UR4 ;  /* 0x0000000400ff79e3 */ /* 0x0003ea0008000000 */
[----:B------:R1:W-:Y:S01]  /*4080*/  @P0 ATOMS.AND RZ, [UR5], R0 ;  /* 0x00000000ffff098c */ /* 0x0003e2000a800005 */
[----:B------:R-:W-:Y:S05]  /*4090*/  BRA `(.L_x_58) ;  /* 0x0000000000147947 */ /* 0x000fea0003800000 */
.L_x_57:
[----:B------:R-:W-:Y:S02]  /*40a0*/  MOV R2, 0x40c0 ;  /* 0x000040c000027802 */ /* 0x000fe40000000f00 */
[----:B------:R-:W-:Y:S05]  /*40b0*/  CALL.REL.NOINC `($__internal_0_$__cuda_sm10x_tcgen05_guardrail_trap_col_being_dealloced_not_returned_by_alloc) ;  /* 0x00000004000c7944 */ /* 0x000fea0003c00000 */
[----:B------:R-:W-:Y:S05]  /*40c0*/  BRA `(.L_x_58) ;  /* 0x0000000000087947 */ /* 0x000fea0003800000 */
.L_x_56:
[----:B------:R-:W-:Y:S02]  /*40d0*/  MOV R2, 0x40f0 ;  /* 0x000040f000027802 */ /* 0x000fe40000000f00 */
[----:B------:R-:W-:Y:S05]  /*40e0*/  CALL.REL.NOINC `($__internal_2_$__cuda_sm10x_tcgen05_guardrail_trap_unallocated_columns_being_dealloced) ;  /* 0x0000000400187944 */ /* 0x000fea0003c00000 */
.L_x_58:
[----:B------:R-:W-:Y:S01]  /*40f0*/  NOP ;  /* 0x0000000000007918 */ /* 0x000fe20000000000 */
[----:B-1----:R-:W-:Y:S05]  /*4100*/  EXIT ;  /* 0x000000000000794d */ /* 0x002fea0003800000 */
.L_x_14:
[----:B------:R-:W-:-:S07]  /*4110*/  MOV R4, R5 ;  /* 0x0000000500047202 */ /* 0x000fce0000000f00 */
.L_x_59:
[----:B-1----:R1:W2:Y:S02]  /*4120*/  SYNCS.PHASECHK.TRANS64.TRYWAIT P0, [R2+URZ+0x31800], R5 ;  /* 0x03180005020075a7 */ /* 0x0022a400080011ff */
[----:B--2---:R-:W-:Y:S05]  /*4130*/  @!P0 NANOSLEEP.SYNCS 0x989680 ;  /* 0x009896800000895d */ /* 0x004fea0003900000 */
[----:B------:R-:W2:Y:S02]  /*4140*/  @!P0 SYNCS.PHASECHK.TRANS64 P0, [R2+URZ+0x31800], R5 ;  /* 0x03180005020085a7 */ /* 0x000ea400080010ff */
[----:B--2---:R-:W-:Y:S05]  /*4150*/  @!P0 BRA `(.L_x_59) ;  /* 0xfffffffc00f08947 */ /* 0x004fea000383ffff */
[----:B------:R-:W-:Y:S05]  /*4160*/  BRA `(.L_x_60) ;  /* 0xffffffc800347947 */ /* 0x000fea000383ffff */
.L_x_18:
[----:B------:R-:W-:Y:S02]  /*4170*/  MOV R8, UR10 ;  /* 0x0000000a00087c02 */ /* 0x000fe40008000f00 */
[----:B------:R-:W-:Y:S02]  /*4180*/  MOV R9, UR10 ;  /* 0x0000000a00097c02 */ /* 0x000fe40008000f00 */
[----:B------:R-:W-:-:S07]  /*4190*/  MOV R0, UR9 ;  /* 0x0000000900007c02 */ /* 0x000fce0008000f00 */
.L_x_61:
[----:B-1----:R1:W2:Y:S02]  /*41a0*/  SYNCS.PHASECHK.TRANS64.TRYWAIT P0, [R0+URZ+0x31870], R9 ;  /* 0x03187009000075a7 */ /* 0x0022a400080011ff */
[----:B--2---:R-:W-:Y:S05]  /*41b0*/  @!P0 NANOSLEEP.SYNCS 0x989680 ;  /* 0x009896800000895d */ /* 0x004fea0003900000 */
[----:B------:R-:W2:Y:S02]  /*41c0*/  @!P0 SYNCS.PHASECHK.TRANS64 P0, [R0+URZ+0x31870], R9 ;  /* 0x03187009000085a7 */ /* 0x000ea400080010ff */
[----:B--2---:R-:W-:Y:S05]  /*41d0*/  @!P0 BRA `(.L_x_61) ;  /* 0xfffffffc00f08947 */ /* 0x004fea000383ffff */
[----:B------:R-:W-:Y:S05]  /*41e0*/  BRA `(.L_x_62) ;  /* 0xffffffcc00c07947 */ /* 0x000fea000383ffff */
.L_x_19:
[----:B------:R-:W-:Y:S02]  /*41f0*/  MOV R2, UR10 ;  /* 0x0000000a00027c02 */ /* 0x000fe40008000f00 */
[----:B------:R-:W-:Y:S07]  /*4200*/  MOV R8, R9 ;  /* 0x0000000900087202 */ /* 0x000fee0000000f00 */
.L_x_63:
[----:B-1----:R1:W2:Y:S02]  /*4210*/  SYNCS.PHASECHK.TRANS64.TRYWAIT P0, [R2+URZ+0x31840], R9 ;  /* 0x03184009020075a7 */ /* 0x0022a400080011ff */
[----:B--2---:R-:W-:Y:S05]  /*4220*/  @!P0 NANOSLEEP.SYNCS 0x989680 ;  /* 0x009896800000895d */ /* 0x004fea0003900000 */
[----:B------:R-:W2:Y:S02]  /*4230*/  @!P0 SYNCS.PHASECHK.TRANS64 P0, [R2+URZ+0x31840], R9 ;  /* 0x03184009020085a7 */ /* 0x000ea400080010ff */
[----:B--2---:R-:W-:Y:S05]  /*4240*/  @!P0 BRA `(.L_x_63) ;  /* 0xfffffffc00f08947 */ /* 0x004fea000383ffff */
[----:B------:R-:W-:Y:S05]  /*4250*/  BRA `(.L_x_64) ;  /* 0xffffffcc00c47947 */ /* 0x000fea000383ffff */
.L_x_21:
[----:B------:R-:W-:Y:S02]  /*4260*/  MOV R2, UR13 ;  /* 0x0000000d00027c02 */ /* 0x000fe40008000f00 */
[----:B------:R-:W-:Y:S07]  /*4270*/  MOV R8, R9 ;  /* 0x0000000900087202 */ /* 0x000fee0000000f00 */
.L_x_65:
[----:B-1----:R1:W2:Y:S02]  /*4280*/  SYNCS.PHASECHK.TRANS64.TRYWAIT P0, [R2+URZ+0x31840], R9 ;  /* 0x03184009020075a7 */ /* 0x0022a400080011ff */
[----:B--2---:R-:W-:Y:S05]  /*4290*/  @!P0 NANOSLEEP.SYNCS 0x989680 ;  /* 0x009896800000895d */ /* 0x004fea0003900000 */
[----:B------:R-:W2:Y:S02]  /*42a0*/  @!P0 SYNCS.PHASECHK.TRANS64 P0, [R2+URZ+0x31840], R9 ;  /* 0x03184009020085a7 */ /* 0x000ea400080010ff */
[----:B--2---:R-:W-:Y:S05]  /*42b0*/  @!P0 BRA `(.L_x_65) ;  /* 0xfffffffc00f08947 */ /* 0x004fea000383ffff */
[----:B------:R-:W-:Y:S05]  /*42c0*/  BRA `(.L_x_66) ;  /* 0xffffffd0009c7947 */ /* 0x000fea000383ffff */
.L_x_25:
[----:B------:R-:W-:Y:S04]  /*42d0*/  SHF.L.U32 R18, R13, 0x1f, RZ ;  /* 0x0000001f0d127819 */ /* 0x000fe800000006ff */
[----:B------:R-:W-:Y:S07]  /*42e0*/  MOV R19, R18 ;  /* 0x0000001200137202 */ /* 0x000fee0000000f00 */
.L_x_67:
[----:B-1----:R1:W2:Y:S02]  /*42f0*/  SYNCS.PHASECHK.TRANS64.TRYWAIT P0, [R8+URZ+0x31820], R19 ;  /* 0x03182013080075a7 */ /* 0x0022a400080011ff */
[----:B--2---:R-:W-:Y:S05]  /*4300*/  @!P0 NANOSLEEP.SYNCS 0x989680 ;  /* 0x009896800000895d */ /* 0x004fea0003900000 */
[----:B------:R-:W2:Y:S02]  /*4310*/  @!P0 SYNCS.PHASECHK.TRANS64 P0, [R8+URZ+0x31820], R19 ;  /* 0x03182013080085a7 */ /* 0x000ea400080010ff */
[----:B--2---:R-:W-:Y:S05]  /*4320*/  @!P0 BRA `(.L_x_67) ;  /* 0xfffffffc00f08947 */ /* 0x004fea000383ffff */
[----:B------:R-:W-:Y:S05]  /*4330*/  BRA `(.L_x_68) ;  /* 0xffffffd800007947 */ /* 0x000fea000383ffff */
.L_x_26:
[-C--:B------:R-:W-:Y:S02]  /*4340*/  MOV R26, R15.reuse ;  /* 0x0000000f001a7202 */ /* 0x080fe40000000f00 */
[----:B------:R-:W-:Y:S07]  /*4350*/  MOV R27, R15 ;  /* 0x0000000f001b7202 */ /* 0x000fee0000000f00 */
.L_x_69:
[----:B-1----:R1:W2:Y:S02]  /*4360*/  SYNCS.PHASECHK.TRANS64.TRYWAIT P0, [R8+URZ+0x31828], R27 ;  /* 0x0318281b080075a7 */ /* 0x0022a400080011ff */
[----:B--2---:R-:W-:Y:S05]  /*4370*/  @!P0 NANOSLEEP.SYNCS 0x989680 ;  /* 0x009896800000895d */ /* 0x004fea0003900000 */
[----:B------:R-:W2:Y:S02]  /*4380*/  @!P0 SYNCS.PHASECHK.TRANS64 P0, [R8+URZ+0x31828], R27 ;  /* 0x0318281b080085a7 */ /* 0x000ea400080010ff */
[----:B--2---:R-:W-:Y:S05]  /*4390*/  @!P0 BRA `(.L_x_69) ;  /* 0xfffffffc00f08947 */ /* 0x004fea000383ffff */
[----:B------:R-:W-:Y:S05]  /*43a0*/  BRA `(.L_x_70) ;  /* 0xffffffd800b47947 */ /* 0x000fea000383ffff */
.L_x_27:
[-C--:B------:R-:W-:Y:S02]  /*43b0*/  MOV R26, R15.reuse ;  /* 0x0000000f001a7202 */ /* 0x080fe40000000f00 */
[----:B-1----:R-:W-:Y:S07]  /*43c0*/  MOV R27, R15 ;  /* 0x0000000f001b7202 */ /* 0x002fee0000000f00 */
.L_x_71:
[----:B-1----:R1:W2:Y:S02]  /*43d0*/  SYNCS.PHASECHK.TRANS64.TRYWAIT P0, [R8+URZ+0x31830], R27 ;  /* 0x0318301b080075a7 */ /* 0x0022a400080011ff */
[----:B--2---:R-:W-:Y:S05]  /*43e0*/  @!P0 NANOSLEEP.SYNCS 0x989680 ;  /* 0x009896800000895d */ /* 0x004fea0003900000 */
[----:B------:R-:W2:Y:S02]  /*43f0*/  @!P0 SYNCS.PHASECHK.TRANS64 P0, [R8+URZ+0x31830], R27 ;  /* 0x0318301b080085a7 */ /* 0x000ea400080010ff */
[----:B--2---:R-:W-:Y:S05]  /*4400*/  @!P0 BRA `(.L_x_71) ;  /* 0xfffffffc00f08947 */ /* 0x004fea000383ffff */
[----:B------:R-:W-:Y:S05]  /*4410*/  BRA `(.L_x_72) ;  /* 0xffffffd800f07947 */ /* 0x000fea000383ffff */
.L_x_28:
[-C--:B------:R-:W-:Y:S02]  /*4420*/  MOV R26, R15.reuse ;  /* 0x0000000f001a7202 */ /* 0x080fe40000000f00 */
[----:B-1----:R-:W-:Y:S07]  /*4430*/  MOV R27, R15 ;  /* 0x0000000f001b7202 */ /* 0x002fee0000000f00 */
.L_x_73:
[----:B-1----:R1:W2:Y:S02]  /*4440*/  SYNCS.PHASECHK.TRANS64.TRYWAIT P0, [R8+URZ+0x31838], R27 ;  /* 0x0318381b080075a7 */ /* 0x0022a400080011ff */
[----:B--2---:R-:W-:Y:S05]  /*4450*/  @!P0 NANOSLEEP.SYNCS 0x989680 ;  /* 0x009896800000895d */ /* 0x004fea0003900000 */
[----:B------:R-:W2:Y:S02]  /*4460*/  @!P0 SYNCS.PHASECHK.TRANS64 P0, [R8+URZ+0x31838], R27 ;  /* 0x0318381b080085a7 */ /* 0x000ea400080010ff */
[----:B--2---:R-:W-:Y:S05]  /*4470*/  @!P0 BRA `(.L_x_73) ;  /* 0xfffffffc00f08947 */ /* 0x004fea000383ffff */
[----:B------:R-:W-:Y:S05]  /*4480*/  BRA `(.L_x_74) ;  /* 0xffffffdc00287947 */ /* 0x000fea000383ffff */
.L_x_33:
[----:B------:R-:W-:-:S07]  /*4490*/  MOV R6, R7 ;  /* 0x0000000700067202 */ /* 0x000fce0000000f00 */
.L_x_75:
[----:B-1----:R1:W2:Y:S02]  /*44a0*/  SYNCS.PHASECHK.TRANS64.TRYWAIT P2, [R2+URZ+0x31860], R7 ;  /* 0x03186007020075a7 */ /* 0x0022a400080411ff */
[----:B--2---:R-:W-:Y:S05]  /*44b0*/  @!P2 NANOSLEEP.SYNCS 0x989680 ;  /* 0x009896800000a95d */ /* 0x004fea0003900000 */
[----:B------:R-:W2:Y:S02]  /*44c0*/  @!P2 SYNCS.PHASECHK.TRANS64 P2, [R2+URZ+0x31860], R7 ;  /* 0x031860070200a5a7 */ /* 0x000ea400080410ff */
[----:B--2---:R-:W-:Y:S05]  /*44d0*/  @!P2 BRA `(.L_x_75) ;  /* 0xfffffffc00f0a947 */ /* 0x004fea000383ffff */
[----:B------:R-:W-:Y:S05]  /*44e0*/  BRA `(.L_x_76) ;  /* 0xffffffe000547947 */ /* 0x000fea000383ffff */
        .weak           $__internal_0_$__cuda_sm10x_tcgen05_guardrail_trap_col_being_dealloced_not_returned_by_alloc
        .type           $__internal_0_$__cuda_sm10x_tcgen05_guardrail_trap_col_being_dealloced_not_returned_by_alloc,@function
        .size           $__internal_0_$__cuda_sm10x_tcgen05_guardrail_trap_col_being_dealloced_not_returned_by_alloc,($__internal_1_$__cuda_sm10x_tcgen05_guardrail_trap_phase_invalid_during_alloc - $__internal_0_$__cuda_sm10x_tcgen05_guardrail_trap_col_being_dealloced_not_returned_by_alloc)
$__internal_0_$__cuda_sm10x_tcgen05_guardrail_trap_col_being_dealloced_not_returned_by_alloc:
[----:B------:R-:W-:Y:S05]  /*44f0*/  BPT.TRAP 0x1 ;  /* 0x000000040000795c */ /* 0x000fea0000300000 */
[----:B------:R-:W-:-:S04]  /*4500*/  HFMA2 R3, -RZ, RZ, 0, 0 ;  /* 0x00000000ff037431 */ /* 0x000fc800000001ff */
[----:B------:R-:W-:Y:S05]  /*4510*/  RET.REL.NODEC R2 `(_ZN9deep_gemm24sm100_fp8_gemm_1d1d_implILN4cute4UMMA5MajorE0ELS3_0ELj0ELj4096ELj7168ELj128ELj224ELj128ELj64ELj128ELj128ELj64ELj4ELj128ELj128ELj1ELb0ELj138ELNS_8GemmTypeE1ELb0EN7cutlass10bfloat16_tENS_16EpilogueIdentityEEEvPijjj14CUtensorMap_stS9_S9_S9_S9_) ;  /* 0xffffffb802b87950 */ /* 0x000fea0003c3ffff */
        .weak           $__internal_1_$__cuda_sm10x_tcgen05_guardrail_trap_phase_invalid_during_alloc
        .type           $__internal_1_$__cuda_sm10x_tcgen05_guardrail_trap_phase_invalid_during_alloc,@function
        .size           $__internal_1_$__cuda_sm10x_tcgen05_guardrail_trap_phase_invalid_during_alloc,($__internal_2_$__cuda_sm10x_tcgen05_guardrail_trap_unallocated_columns_being_dealloced - $__internal_1_$__cuda_sm10x_tcgen05_guardrail_trap_phase_invalid_during_alloc)
$__internal_1_$__cuda_sm10x_tcgen05_guardrail_trap_phase_invalid_during_alloc:
[----:B------:R-:W-:Y:S05]  /*4520*/  BPT.TRAP 0x1 ;  /* 0x000000040000795c */ /* 0x000fea0000300000 */
[----:B------:R-:W-:-:S04]  /*4530*/  MOV R5, 0x0 ;  /* 0x0000000000057802 */ /* 0x000fc80000000f00 */
[----:B------:R-:W-:Y:S05]  /*4540*/  RET.REL.NODEC R4 `(_ZN9deep_gemm24sm100_fp8_gemm_1d1d_implILN4cute4UMMA5MajorE0ELS3_0ELj0ELj4096ELj7168ELj128ELj224ELj128ELj64ELj128ELj128ELj64ELj4ELj128ELj128ELj1ELb0ELj138ELNS_8GemmTypeE1ELb0EN7cutlass10bfloat16_tENS_16EpilogueIdentityEEEvPijjj14CUtensorMap_stS9_S9_S9_S9_) ;  /* 0xffffffb804ac7950 */ /* 0x000fea0003c3ffff */
        .weak           $__internal_2_$__cuda_sm10x_tcgen05_guardrail_trap_unallocated_columns_being_dealloced
        .type           $__internal_2_$__cuda_sm10x_tcgen05_guardrail_trap_unallocated_columns_being_dealloced,@function
        .size           $__internal_2_$__cuda_sm10x_tcgen05_guardrail_trap_unallocated_columns_being_dealloced,($__internal_3_$__cuda_sm20_div_u16 - $__internal_2_$__cuda_sm10x_tcgen05_guardrail_trap_unallocated_columns_being_dealloced)
$__internal_2_$__cuda_sm10x_tcgen05_guardrail_trap_unallocated_columns_being_dealloced:
[----:B------:R-:W-:Y:S05]  /*4550*/  BPT.TRAP 0x1 ;  /* 0x000000040000795c */ /* 0x000fea0000300000 */
[----:B------:R-:W-:-:S04]  /*4560*/  HFMA2 R3, -RZ, RZ, 0, 0 ;  /* 0x00000000ff037431 */ /* 0x000fc800000001ff */
[----:B------:R-:W-:Y:S05]  /*4570*/  RET.REL.NODEC R2 `(_ZN9deep_gemm24sm100_fp8_gemm_1d1d_implILN4cute4UMMA5MajorE0ELS3_0ELj0ELj4096ELj7168ELj128ELj224ELj128ELj64ELj128ELj128ELj64ELj4ELj128ELj128ELj1ELb0ELj138ELNS_8GemmTypeE1ELb0EN7cutlass10bfloat16_tENS_16EpilogueIdentityEEEvPijjj14CUtensorMap_stS9_S9_S9_S9_) ;  /* 0xffffffb802a07950 */ /* 0x000fea0003c3ffff */
        .weak           $__internal_3_$__cuda_sm20_div_u16
        .type           $__internal_3_$__cuda_sm20_div_u16,@function
        .size           $__internal_3_$__cuda_sm20_div_u16,(.L_x_81 - $__internal_3_$__cuda_sm20_div_u16)
$__internal_3_$__cuda_sm20_div_u16:
[----:B------:R-:W1:Y:S01]  /*4580*/  I2F.U16 R9, R35 ;  /* 0x0000002300097306 */ /* 0x000e620000101000 */
[----:B------:R-:W-:-:S07]  /*4590*/  IMAD.MOV.U32 R5, RZ, RZ, 0x4b800000 ;  /* 0x4b800000ff057424 */ /* 0x000fce00078e00ff */
[----:B------:R-:W-:Y:S01]  /*45a0*/  I2F.U16.RZ R8, R8 ;  /* 0x0000000800087306 */ /* 0x000fe2000010d000 */
[C---:B-1----:R-:W-:Y:S02]  /*45b0*/  FSETP.GEU.AND P1, PT, |R9|.reuse, 1.175494350822287508e-38, PT ;  /* 0x008000000900780b */ /* 0x042fe40003f2e200 */
[----:B------:R-:W-:Y:S02]  /*45c0*/  FSETP.GT.AND P2, PT, |R9|, 8.50705917302346158658e+37, PT ;  /* 0x7e8000000900780b */ /* 0x000fe40003f44200 */
[----:B------:R-:W-:Y:S02]  /*45d0*/  FSEL R5, R5, 1, !P1 ;  /* 0x3f80000005057808 */ /* 0x000fe40004800000 */
[----:B------:R-:W-:Y:S02]  /*45e0*/  ISETP.NE.U32.AND P1, PT, R35, RZ, PT ;  /* 0x000000ff2300720c */ /* 0x000fe40003f25070 */
[----:B------:R-:W-:-:S05]  /*45f0*/  FSEL R10, R5, 0.25, !P2 ;  /* 0x3e800000050a7808 */ /* 0x000fca0005000000 */
[----:B------:R-:W-:-:S06]  /*4600*/  FMUL R5, R9, R10 ;  /* 0x0000000a09057220 */ /* 0x000fcc0000400000 */
[----:B------:R-:W1:Y:S02]  /*4610*/  MUFU.RCP R5, R5 ;  /* 0x0000000500057308 */ /* 0x000e640000001000 */
[----:B-1----:R-:W-:Y:S01]  /*4620*/  FMUL R9, R10, R5 ;  /* 0x000000050a097220 */ /* 0x002fe20000400000 */
[----:B------:R-:W-:-:S03]  /*4630*/  IMAD.MOV.U32 R5, RZ, RZ, 0x0 ;  /* 0x00000000ff057424 */ /* 0x000fc600078e00ff */
[----:B------:R-:W-:-:S04]  /*4640*/  VIADD R9, R9, 0x2 ;  /* 0x0000000209097836 */ /* 0x000fc80000000000 */
[----:B------:R-:W-:-:S04]  /*4650*/  FMUL.RZ R9, R8, R9 ;  /* 0x0000000908097220 */ /* 0x000fc8000040c000 */
[----:B------:R-:W1:Y:S02]  /*4660*/  F2I.U32.TRUNC.NTZ R36, R9 ;  /* 0x0000000900247305 */ /* 0x000e64000020f000 */
[----:B-1----:R-:W-:Y:S02]  /*4670*/  LOP3.LUT R36, R36, 0xffff, RZ, 0xc0, !PT ;  /* 0x0000ffff24247812 */ /* 0x002fe400078ec0ff */
[----:B------:R-:W-:Y:S01]  /*4680*/  @!P1 MOV R36, 0xffffffff ;  /* 0xffffffff00249802 */ /* 0x000fe20000000f00 */
[----:B------:R-:W-:Y:S06]  /*4690*/  RET.REL.NODEC R4 `(_ZN9deep_gemm24sm100_fp8_gemm_1d1d_implILN4cute4UMMA5MajorE0ELS3_0ELj0ELj4096ELj7168ELj128ELj224ELj128ELj64ELj128ELj128ELj64ELj4ELj128ELj128ELj1ELb0ELj138ELNS_8GemmTypeE1ELb0EN7cutlass10bfloat16_tENS_16EpilogueIdentityEEEvPijjj14CUtensorMap_stS9_S9_S9_S9_) ;  /* 0xffffffb804587950 */ /* 0x000fec0003c3ffff */
.L_x_77:
[----:B------:R-:W-:-:S00]  /*46a0*/  BRA `(.L_x_77) ;  /* 0xfffffffc00fc7947 */ /* 0x000fc0000383ffff */
[----:B------:R-:W-:-:S00]  /*46b0*/  NOP ;  /* 0x0000000000007918 */ /* 0x000fc00000000000 */
        /* <DEDUP_REMOVED lines=12> */
.L_x_81:


//--------------------- .nv.shared._ZN9deep_gemm24sm100_fp8_gemm_1d1d_implILN4cute4UMMA5MajorE0ELS3_0ELj0ELj4096ELj7168ELj128ELj224ELj128ELj64ELj128ELj128ELj64ELj4ELj128ELj128ELj1ELb0ELj138ELNS_8GemmTypeE1ELb0EN7cutlass10bfloat16_tENS_16EpilogueIdentityEEEvPijjj14CUtensorMap_stS9_S9_S9_S9_ --------------------------
	.section	.nv.shared._ZN9deep_gemm24sm100_fp8_gemm_1d1d_implILN4cute4UMMA5MajorE0ELS3_0ELj0ELj4096ELj7168ELj128ELj224ELj128ELj64ELj128ELj128ELj64ELj4ELj128ELj128ELj1ELb0ELj138ELNS_8GemmTypeE1ELb0EN7cutlass10bfloat16_tENS_16EpilogueIdentityEEEvPijjj14CUtensorMap_stS9_S9_S9_S9_,"aw",@nobits
	.sectionflags	@""
	.align	1024
	.zero		1024


//--------------------- .nv.shared.reserved.0     --------------------------
	.section	.nv.shared.reserved.0,"aw",@nobits
	.align	8
	.weak		__nv_reservedSMEM_offset_0_alias
	.size		__nv_reservedSMEM_offset_0_alias, 0, 64
	.other		__nv_reservedSMEM_offset_0_alias,@"STO_CUDA_RESERVED_SHARED STV_DEFAULT"
__nv_reservedSMEM_offset_0_alias:
	.zero		0
.nv.shared.reserved.0:
	.zero		64
	.weak		__nv_reservedSMEM_allocation_phase
	.type		__nv_reservedSMEM_allocation_phase,@object
	.size		__nv_reservedSMEM_allocation_phase,(.L_0 - __nv_reservedSMEM_allocation_phase)
__nv_reservedSMEM_allocation_phase:
	.zero		1
.L_0:
	.zero		7
	.weak		__nv_reservedSMEM_devtool_atexit_pc
	.type		__nv_reservedSMEM_devtool_atexit_pc,@object
	.size		__nv_reservedSMEM_devtool_atexit_pc,(__nv_reservedSMEM_allocation_mask - __nv_reservedSMEM_devtool_atexit_pc)
__nv_reservedSMEM_devtool_atexit_pc:
	.zero		8
	.weak		__nv_reservedSMEM_allocation_mask
	.type		__nv_reservedSMEM_allocation_mask,@object
	.size		__nv_reservedSMEM_allocation_mask,(.L_2 - __nv_reservedSMEM_allocation_mask)
__nv_reservedSMEM_allocation_mask:
	.zero		4
.L_2:


//--------------------- .nv.global                --------------------------
	.section	.nv.global,"aw",@nobits
.nv.global:
	.type		_ZN47_INTERNAL_7379e481_9_kernel_cu_31d707c9_28922924cute1_E,@object
	.size		_ZN47_INTERNAL_7379e481_9_kernel_cu_31d707c9_28922924cute1_E,(_ZN47_INTERNAL_7379e481_9_kernel_cu_31d707c9_28922924cuda3std3__45__cpo6cbeginE - _ZN47_INTERNAL_7379e481_9_kernel_cu_31d707c9_28922924cute1_E)
_ZN47_INTERNAL_7379e481_9_kernel_cu_31d707c9_28922924cute1_E:
	.zero		1
	.type		_ZN47_INTERNAL_7379e481_9_kernel_cu_31d707c9_28922924cuda3std3__45__cpo6cbeginE,@object
	.size		_ZN47_INTERNAL_7379e481_9_kernel_cu_31d707c9_28922924cuda3std3__45__cpo6cbeginE,(_ZN47_INTERNAL_7379e481_9_kernel_cu_31d707c9_28922924cuda3std3__48in_placeE - _ZN47_INTERNAL_7379e481_9_kernel_cu_31d707c9_28922924cuda3std3__45__cpo6cbeginE)
_ZN47_INTERNAL_7379e481_9_kernel_cu_31d707c9_28922924cuda3std3__45__cpo6cbeginE:
	.zero		1
	.type		_ZN47_INTERNAL_7379e481_9_kernel_cu_31d707c9_28922924cuda3std3__48in_placeE,@object
	.size		_ZN47_INTERNAL_7379e481_9_kernel_cu_31d707c9_28922924cuda3std3__48in_placeE,(_ZN47_INTERNAL_7379e481_9_kernel_cu_31d707c9_28922924cuda3std6ranges3__45__cpo9iter_moveE - _ZN47_INTERNAL_7379e481_9_kernel_cu_31d707c9_28922924cuda3std3__48in_placeE)
_ZN47_INTERNAL_7379e481_9_kernel_cu_31d707c9_28922924cuda3std3__48in_placeE:
	.zero		1
	.type		_ZN47_INTERNAL_7379e481_9_kernel_cu_31d707c9_28922924cuda3std6ranges3__45__cpo9iter_moveE,@object
	.size		_ZN47_INTERNAL_7379e481_9_kernel_cu_31d707c9_28922924cuda3std6ranges3__45__cpo9iter_moveE,(_ZN47_INTERNAL_7379e481_9_kernel_cu_31d707c9_28922924cuda3std3__45__cpo5beginE - _ZN47_INTERNAL_7379e481_9_kernel_cu_31d707c9_28922924cuda3std6ranges3__45__cpo9iter_moveE)
_ZN47_INTERNAL_7379e481_9_kernel_cu_31d707c9_28922924cuda3std6ranges3__45__cpo9iter_moveE:
	.zero		1
	.type		_ZN47_INTERNAL_7379e481_9_kernel_cu_31d707c9_28922924cuda3std3__45__cpo5beginE,@object
	.size		_ZN47_INTERNAL_7379e481_9_kernel_cu_31d707c9_28922924cuda3std3__45__cpo5beginE,(_ZN47_INTERNAL_7379e481_9_kernel_cu_31d707c9_28922924cuda3std3__449_GLOBAL__N__7379e481_9_kernel_cu_31d707c9_28922926ignoreE - _ZN47_INTERNAL_7379e481_9_kernel_cu_31d707c9_28922924cuda3std3__45__cpo5beginE)
_ZN47_INTERNAL_7379e481_9_kernel_cu_31d707c9_28922924cuda3std3__45__cpo5beginE:
	.zero		1
	.type		_ZN47_INTERNAL_7379e481_9_kernel_cu_31d707c9_28922924cuda3std3__449_GLOBAL__N__7379e481_9_kernel_cu_31d707c9_28922926ignoreE,@object
	.size		_ZN47_INTERNAL_7379e481_9_kernel_cu_31d707c9_28922924cuda3std3__449_GLOBAL__N__7379e481_9_kernel_cu_31d707c9_28922926ignoreE,(_ZN47_INTERNAL_7379e481_9_kernel_cu_31d707c9_28922924cute7productE - _ZN47_INTERNAL_7379e481_9_kernel_cu_31d707c9_28922924cuda3std3__449_GLOBAL__N__7379e481_9_kernel_cu_31d707c9_28922926ignoreE)
_ZN47_INTERNAL_7379e481_9_kernel_cu_31d707c9_28922924cuda3std3__449_GLOBAL__N__7379e481_9_kernel_cu_31d707c9_28922926ignoreE:
	.zero		1
	.type		_ZN47_INTERNAL_7379e481_9_kernel_cu_31d707c9_28922924cute7productE,@object
	.size		_ZN47_INTERNAL_7379e481_9_kernel_cu_31d707c9_28922924cute7productE,(_ZN47_INTERNAL_7379e481_9_kernel_cu_31d707c9_28922924cuda3std3__45__cpo3endE - _ZN47_INTERNAL_7379e481_9_kernel_cu_31d707c9_28922924cute7productE)
_ZN47_INTERNAL_7379e481_9_kernel_cu_31d707c9_28922924cute7productE:
	.zero		1
	.type		_ZN47_INTERNAL_7379e481_9_kernel_cu_31d707c9_28922924cuda3std3__45__cpo3endE,@object
	.size		_ZN47_INTERNAL_7379e481_9_kernel_cu_31d707c9_28922924cuda3std3__45__cpo3endE,(_ZN47_INTERNAL_7379e481_9_kernel_cu_31d707c9_28922924cuda3std3__419piecewise_constructE - _ZN47_INTERNAL_7379e481_9_kernel_cu_31d707c9_28922924cuda3std3__45__cpo3endE)
_ZN47_INTERNAL_7379e481_9_kernel_cu_31d707c9_28922924cuda3std3__45__cpo3endE:
	.zero		1
	.type		_ZN47_INTERNAL_7379e481_9_kernel_cu_31d707c9_28922924cuda3std3__419piecewise_constructE,@object
	.size		_ZN47_INTERNAL_7379e481_9_kernel_cu_31d707c9_28922924cuda3std3__419piecewise_constructE,(_ZN47_INTERNAL_7379e481_9_kernel_cu_31d707c9_28922924cuda3std3__45__cpo4cendE - _ZN47_INTERNAL_7379e481_9_kernel_cu_31d707c9_28922924cuda3std3__419piecewise_constructE)
_ZN47_INTERNAL_7379e481_9_kernel_cu_31d707c9_28922924cuda3std3__419piecewise_constructE:
	.zero		1
	.type		_ZN47_INTERNAL_7379e481_9_kernel_cu_31d707c9_28922924cuda3std3__45__cpo4cendE,@object
	.size		_ZN47_INTERNAL_7379e481_9_kernel_cu_31d707c9_28922924cuda3std3__45__cpo4cendE,(_ZN47_INTERNAL_7379e481_9_kernel_cu_31d707c9_28922924cuda3std6ranges3__45__cpo4swapE - _ZN47_INTERNAL_7379e481_9_kernel_cu_31d707c9_28922924cuda3std3__45__cpo4cendE)
_ZN47_INTERNAL_7379e481_9_kernel_cu_31d707c9_28922924cuda3std3__45__cpo4cendE:
	.zero		1
	.type		_ZN47_INTERNAL_7379e481_9_kernel_cu_31d707c9_28922924cuda3std6ranges3__45__cpo4swapE,@object
	.size		_ZN47_INTERNAL_7379e481_9_kernel_cu_31d707c9_28922924cuda3std6ranges3__45__cpo4swapE,(.L_10 - _ZN47_INTERNAL_7379e481_9_kernel_cu_31d707c9_28922924cuda3std6ranges3__45__cpo4swapE)
_ZN47_INTERNAL_7379e481_9_kernel_cu_31d707c9_28922924cuda3std6ranges3__45__cpo4swapE:
	.zero		1
.L_10:


//--------------------- .nv.constant0._ZN9deep_gemm24sm100_fp8_gemm_1d1d_implILN4cute4UMMA5MajorE0ELS3_0ELj0ELj4096ELj7168ELj128ELj224ELj128ELj64ELj128ELj128ELj64ELj4ELj128ELj128ELj1ELb0ELj138ELNS_8GemmTypeE1ELb0EN7cutlass10bfloat16_tENS_16EpilogueIdentityEEEvPijjj14CUtensorMap_stS9_S9_S9_S9_ --------------------------
	.section	.nv.constant0._ZN9deep_gemm24sm100_fp8_gemm_1d1d_implILN4cute4UMMA5MajorE0ELS3_0ELj0ELj4096ELj7168ELj128ELj224ELj128ELj64ELj128ELj128ELj64ELj4ELj128ELj128ELj1ELb0ELj138ELNS_8GemmTypeE1ELb0EN7cutlass10bfloat16_tENS_16EpilogueIdentityEEEvPijjj14CUtensorMap_stS9_S9_S9_S9_,"a",@progbits
	.sectionflags	@""
	.align	4
.nv.constant0._ZN9deep_gemm24sm100_fp8_gemm_1d1d_implILN4cute4UMMA5MajorE0ELS3_0ELj0ELj4096ELj7168ELj128ELj224ELj128ELj64ELj128ELj128ELj64ELj4ELj128ELj128ELj1ELb0ELj138ELNS_8GemmTypeE1ELb0EN7cutlass10bfloat16_tENS_16EpilogueIdentityEEEvPijjj14CUtensorMap_stS9_S9_S9_S9_:
	.zero		1600


//--------------------- SYMBOLS --------------------------

	.type		.nv.reservedSmem.offset0,@object
	.size		.nv.reservedSmem.offset0,0x4
	.type		.nv.reservedSmem.cap,@object
	.size		.nv.reservedSmem.cap,0x4
